//
// Generated by NVIDIA NVVM Compiler
//
// Compiler Build ID: CL-36424714
// Cuda compilation tools, release 13.0, V13.0.88
// Based on NVVM 20.0.0
//

.version 9.0
.target sm_100
.address_size 64

	// .globl	_Z14diamond_searchPhS_PiS0_

.visible .entry _Z14diamond_searchPhS_PiS0_(
	.param .u64 .ptr .align 1 _Z14diamond_searchPhS_PiS0__param_0,
	.param .u64 .ptr .align 1 _Z14diamond_searchPhS_PiS0__param_1,
	.param .u64 .ptr .align 1 _Z14diamond_searchPhS_PiS0__param_2,
	.param .u64 .ptr .align 1 _Z14diamond_searchPhS_PiS0__param_3
)
{
	.reg .pred 	%p<12>;
	.reg .b16 	%rs<225>;
	.reg .b32 	%r<137>;
	.reg .b64 	%rd<26>;

	ld.param.u64 	%rd6, [_Z14diamond_searchPhS_PiS0__param_0];
	ld.param.u64 	%rd7, [_Z14diamond_searchPhS_PiS0__param_1];
	ld.param.u64 	%rd5, [_Z14diamond_searchPhS_PiS0__param_3];
	cvta.to.global.u64 	%rd1, %rd7;
	cvta.to.global.u64 	%rd2, %rd6;
	mov.u32 	%r41, %ctaid.x;
	mov.u32 	%r42, %ntid.x;
	mov.u32 	%r43, %tid.x;
	mad.lo.s32 	%r1, %r41, %r42, %r43;
	mov.u32 	%r44, %ctaid.y;
	mov.u32 	%r45, %ntid.y;
	mov.u32 	%r46, %tid.y;
	mad.lo.s32 	%r2, %r44, %r45, %r46;
	shl.b32 	%r3, %r2, 4;
	setp.gt.u32 	%p1, %r2, 21;
	setp.gt.s32 	%p2, %r1, 17;
	or.pred  	%p3, %p1, %p2;
	@%p3 bra 	$L__BB0_12;
	mul.lo.s32 	%r4, %r1, 5632;
	mov.b32 	%r119, 0;
	mov.u32 	%r134, %r119;
$L__BB0_2:
	add.s32 	%r48, %r119, %r3;
	add.s32 	%r49, %r48, %r4;
	cvt.s64.s32 	%rd8, %r49;
	add.s64 	%rd9, %rd2, %rd8;
	ld.global.u8 	%rs1, [%rd9];
	add.s64 	%rd10, %rd1, %rd8;
	ld.global.u8 	%rs3, [%rd10];
	min.u16 	%rs5, %rs1, %rs3;
	max.u16 	%rs6, %rs1, %rs3;
	sub.s16 	%rs7, %rs6, %rs5;
	cvt.u32.u16 	%r50, %rs7;
	add.s32 	%r51, %r50, %r134;
	ld.global.u8 	%rs8, [%rd9+352];
	ld.global.u8 	%rs10, [%rd10+352];
	min.u16 	%rs12, %rs8, %rs10;
	max.u16 	%rs13, %rs8, %rs10;
	sub.s16 	%rs14, %rs13, %rs12;
	cvt.u32.u16 	%r52, %rs14;
	add.s32 	%r53, %r52, %r51;
	ld.global.u8 	%rs15, [%rd9+704];
	ld.global.u8 	%rs17, [%rd10+704];
	min.u16 	%rs19, %rs15, %rs17;
	max.u16 	%rs20, %rs15, %rs17;
	sub.s16 	%rs21, %rs20, %rs19;
	cvt.u32.u16 	%r54, %rs21;
	add.s32 	%r55, %r54, %r53;
	ld.global.u8 	%rs22, [%rd9+1056];
	ld.global.u8 	%rs24, [%rd10+1056];
	min.u16 	%rs26, %rs22, %rs24;
	max.u16 	%rs27, %rs22, %rs24;
	sub.s16 	%rs28, %rs27, %rs26;
	cvt.u32.u16 	%r56, %rs28;
	add.s32 	%r57, %r56, %r55;
	ld.global.u8 	%rs29, [%rd9+1408];
	ld.global.u8 	%rs31, [%rd10+1408];
	min.u16 	%rs33, %rs29, %rs31;
	max.u16 	%rs34, %rs29, %rs31;
	sub.s16 	%rs35, %rs34, %rs33;
	cvt.u32.u16 	%r58, %rs35;
	add.s32 	%r59, %r58, %r57;
	ld.global.u8 	%rs36, [%rd9+1760];
	ld.global.u8 	%rs38, [%rd10+1760];
	min.u16 	%rs40, %rs36, %rs38;
	max.u16 	%rs41, %rs36, %rs38;
	sub.s16 	%rs42, %rs41, %rs40;
	cvt.u32.u16 	%r60, %rs42;
	add.s32 	%r61, %r60, %r59;
	ld.global.u8 	%rs43, [%rd9+2112];
	ld.global.u8 	%rs45, [%rd10+2112];
	min.u16 	%rs47, %rs43, %rs45;
	max.u16 	%rs48, %rs43, %rs45;
	sub.s16 	%rs49, %rs48, %rs47;
	cvt.u32.u16 	%r62, %rs49;
	add.s32 	%r63, %r62, %r61;
	ld.global.u8 	%rs50, [%rd9+2464];
	ld.global.u8 	%rs52, [%rd10+2464];
	min.u16 	%rs54, %rs50, %rs52;
	max.u16 	%rs55, %rs50, %rs52;
	sub.s16 	%rs56, %rs55, %rs54;
	cvt.u32.u16 	%r64, %rs56;
	add.s32 	%r65, %r64, %r63;
	ld.global.u8 	%rs57, [%rd9+2816];
	ld.global.u8 	%rs59, [%rd10+2816];
	min.u16 	%rs61, %rs57, %rs59;
	max.u16 	%rs62, %rs57, %rs59;
	sub.s16 	%rs63, %rs62, %rs61;
	cvt.u32.u16 	%r66, %rs63;
	add.s32 	%r67, %r66, %r65;
	ld.global.u8 	%rs64, [%rd9+3168];
	ld.global.u8 	%rs66, [%rd10+3168];
	min.u16 	%rs68, %rs64, %rs66;
	max.u16 	%rs69, %rs64, %rs66;
	sub.s16 	%rs70, %rs69, %rs68;
	cvt.u32.u16 	%r68, %rs70;
	add.s32 	%r69, %r68, %r67;
	ld.global.u8 	%rs71, [%rd9+3520];
	ld.global.u8 	%rs73, [%rd10+3520];
	min.u16 	%rs75, %rs71, %rs73;
	max.u16 	%rs76, %rs71, %rs73;
	sub.s16 	%rs77, %rs76, %rs75;
	cvt.u32.u16 	%r70, %rs77;
	add.s32 	%r71, %r70, %r69;
	ld.global.u8 	%rs78, [%rd9+3872];
	ld.global.u8 	%rs80, [%rd10+3872];
	min.u16 	%rs82, %rs78, %rs80;
	max.u16 	%rs83, %rs78, %rs80;
	sub.s16 	%rs84, %rs83, %rs82;
	cvt.u32.u16 	%r72, %rs84;
	add.s32 	%r73, %r72, %r71;
	ld.global.u8 	%rs85, [%rd9+4224];
	ld.global.u8 	%rs87, [%rd10+4224];
	min.u16 	%rs89, %rs85, %rs87;
	max.u16 	%rs90, %rs85, %rs87;
	sub.s16 	%rs91, %rs90, %rs89;
	cvt.u32.u16 	%r74, %rs91;
	add.s32 	%r75, %r74, %r73;
	ld.global.u8 	%rs92, [%rd9+4576];
	ld.global.u8 	%rs94, [%rd10+4576];
	min.u16 	%rs96, %rs92, %rs94;
	max.u16 	%rs97, %rs92, %rs94;
	sub.s16 	%rs98, %rs97, %rs96;
	cvt.u32.u16 	%r76, %rs98;
	add.s32 	%r77, %r76, %r75;
	ld.global.u8 	%rs99, [%rd9+4928];
	ld.global.u8 	%rs101, [%rd10+4928];
	min.u16 	%rs103, %rs99, %rs101;
	max.u16 	%rs104, %rs99, %rs101;
	sub.s16 	%rs105, %rs104, %rs103;
	cvt.u32.u16 	%r78, %rs105;
	add.s32 	%r79, %r78, %r77;
	ld.global.u8 	%rs106, [%rd9+5280];
	ld.global.u8 	%rs108, [%rd10+5280];
	min.u16 	%rs110, %rs106, %rs108;
	max.u16 	%rs111, %rs106, %rs108;
	sub.s16 	%rs112, %rs111, %rs110;
	cvt.u32.u16 	%r80, %rs112;
	add.s32 	%r134, %r80, %r79;
	add.s32 	%r119, %r119, 1;
	setp.ne.s32 	%p4, %r119, 16;
	@%p4 bra 	$L__BB0_2;
	add.s32 	%r9, %r4, %r3;
	add.s64 	%rd3, %rd2, 2816;
	mov.b32 	%r136, 0;
	mov.b32 	%r121, -8;
	mov.u32 	%r135, %r136;
$L__BB0_4:
	shl.b32 	%r84, %r1, 4;
	add.s32 	%r14, %r121, %r84;
	mul.lo.s32 	%r15, %r14, 352;
	mad.lo.s32 	%r16, %r121, 352, %r9;
	mov.b32 	%r125, -8;
$L__BB0_5:
	setp.gt.u32 	%p5, %r14, 272;
	add.s32 	%r130, %r125, %r3;
	setp.gt.u32 	%p6, %r130, 336;
	or.pred  	%p7, %p6, %p5;
	@%p7 bra 	$L__BB0_9;
	add.s32 	%r131, %r16, %r125;
	mov.b32 	%r132, 0;
	mov.u32 	%r129, %r9;
	mov.u32 	%r133, %r132;
$L__BB0_7:
	cvt.s64.s32 	%rd11, %r129;
	add.s64 	%rd12, %rd3, %rd11;
	ld.global.u8 	%rs113, [%rd12+-2816];
	cvt.u64.u32 	%rd13, %r131;
	add.s64 	%rd14, %rd1, %rd13;
	ld.global.u8 	%rs115, [%rd14];
	min.u16 	%rs117, %rs113, %rs115;
	max.u16 	%rs118, %rs113, %rs115;
	sub.s16 	%rs119, %rs118, %rs117;
	cvt.u32.u16 	%r86, %rs119;
	add.s32 	%r87, %r86, %r133;
	ld.global.u8 	%rs120, [%rd12+-2464];
	cvt.u64.u32 	%rd15, %r130;
	cvt.u64.u32 	%rd16, %r15;
	add.s64 	%rd17, %rd15, %rd16;
	add.s64 	%rd18, %rd1, %rd17;
	ld.global.u8 	%rs122, [%rd18+352];
	min.u16 	%rs124, %rs120, %rs122;
	max.u16 	%rs125, %rs120, %rs122;
	sub.s16 	%rs126, %rs125, %rs124;
	cvt.u32.u16 	%r88, %rs126;
	add.s32 	%r89, %r88, %r87;
	ld.global.u8 	%rs127, [%rd12+-2112];
	ld.global.u8 	%rs129, [%rd18+704];
	min.u16 	%rs131, %rs127, %rs129;
	max.u16 	%rs132, %rs127, %rs129;
	sub.s16 	%rs133, %rs132, %rs131;
	cvt.u32.u16 	%r90, %rs133;
	add.s32 	%r91, %r90, %r89;
	ld.global.u8 	%rs134, [%rd12+-1760];
	ld.global.u8 	%rs136, [%rd18+1056];
	min.u16 	%rs138, %rs134, %rs136;
	max.u16 	%rs139, %rs134, %rs136;
	sub.s16 	%rs140, %rs139, %rs138;
	cvt.u32.u16 	%r92, %rs140;
	add.s32 	%r93, %r92, %r91;
	ld.global.u8 	%rs141, [%rd12+-1408];
	ld.global.u8 	%rs143, [%rd18+1408];
	min.u16 	%rs145, %rs141, %rs143;
	max.u16 	%rs146, %rs141, %rs143;
	sub.s16 	%rs147, %rs146, %rs145;
	cvt.u32.u16 	%r94, %rs147;
	add.s32 	%r95, %r94, %r93;
	ld.global.u8 	%rs148, [%rd12+-1056];
	ld.global.u8 	%rs150, [%rd18+1760];
	min.u16 	%rs152, %rs148, %rs150;
	max.u16 	%rs153, %rs148, %rs150;
	sub.s16 	%rs154, %rs153, %rs152;
	cvt.u32.u16 	%r96, %rs154;
	add.s32 	%r97, %r96, %r95;
	ld.global.u8 	%rs155, [%rd12+-704];
	ld.global.u8 	%rs157, [%rd18+2112];
	min.u16 	%rs159, %rs155, %rs157;
	max.u16 	%rs160, %rs155, %rs157;
	sub.s16 	%rs161, %rs160, %rs159;
	cvt.u32.u16 	%r98, %rs161;
	add.s32 	%r99, %r98, %r97;
	ld.global.u8 	%rs162, [%rd12+-352];
	ld.global.u8 	%rs164, [%rd18+2464];
	min.u16 	%rs166, %rs162, %rs164;
	max.u16 	%rs167, %rs162, %rs164;
	sub.s16 	%rs168, %rs167, %rs166;
	cvt.u32.u16 	%r100, %rs168;
	add.s32 	%r101, %r100, %r99;
	ld.global.u8 	%rs169, [%rd12];
	ld.global.u8 	%rs171, [%rd18+2816];
	min.u16 	%rs173, %rs169, %rs171;
	max.u16 	%rs174, %rs169, %rs171;
	sub.s16 	%rs175, %rs174, %rs173;
	cvt.u32.u16 	%r102, %rs175;
	add.s32 	%r103, %r102, %r101;
	ld.global.u8 	%rs176, [%rd12+352];
	ld.global.u8 	%rs178, [%rd18+3168];
	min.u16 	%rs180, %rs176, %rs178;
	max.u16 	%rs181, %rs176, %rs178;
	sub.s16 	%rs182, %rs181, %rs180;
	cvt.u32.u16 	%r104, %rs182;
	add.s32 	%r105, %r104, %r103;
	ld.global.u8 	%rs183, [%rd12+704];
	ld.global.u8 	%rs185, [%rd18+3520];
	min.u16 	%rs187, %rs183, %rs185;
	max.u16 	%rs188, %rs183, %rs185;
	sub.s16 	%rs189, %rs188, %rs187;
	cvt.u32.u16 	%r106, %rs189;
	add.s32 	%r107, %r106, %r105;
	ld.global.u8 	%rs190, [%rd12+1056];
	ld.global.u8 	%rs192, [%rd18+3872];
	min.u16 	%rs194, %rs190, %rs192;
	max.u16 	%rs195, %rs190, %rs192;
	sub.s16 	%rs196, %rs195, %rs194;
	cvt.u32.u16 	%r108, %rs196;
	add.s32 	%r109, %r108, %r107;
	ld.global.u8 	%rs197, [%rd12+1408];
	ld.global.u8 	%rs199, [%rd18+4224];
	min.u16 	%rs201, %rs197, %rs199;
	max.u16 	%rs202, %rs197, %rs199;
	sub.s16 	%rs203, %rs202, %rs201;
	cvt.u32.u16 	%r110, %rs203;
	add.s32 	%r111, %r110, %r109;
	ld.global.u8 	%rs204, [%rd12+1760];
	ld.global.u8 	%rs206, [%rd18+4576];
	min.u16 	%rs208, %rs204, %rs206;
	max.u16 	%rs209, %rs204, %rs206;
	sub.s16 	%rs210, %rs209, %rs208;
	cvt.u32.u16 	%r112, %rs210;
	add.s32 	%r113, %r112, %r111;
	ld.global.u8 	%rs211, [%rd12+2112];
	ld.global.u8 	%rs213, [%rd18+4928];
	min.u16 	%rs215, %rs211, %rs213;
	max.u16 	%rs216, %rs211, %rs213;
	sub.s16 	%rs217, %rs216, %rs215;
	cvt.u32.u16 	%r114, %rs217;
	add.s32 	%r115, %r114, %r113;
	ld.global.u8 	%rs218, [%rd12+2464];
	ld.global.u8 	%rs220, [%rd18+5280];
	min.u16 	%rs222, %rs218, %rs220;
	max.u16 	%rs223, %rs218, %rs220;
	sub.s16 	%rs224, %rs223, %rs222;
	cvt.u32.u16 	%r116, %rs224;
	add.s32 	%r133, %r116, %r115;
	add.s32 	%r132, %r132, 1;
	add.s32 	%r131, %r131, 1;
	add.s32 	%r130, %r130, 1;
	add.s32 	%r129, %r129, 1;
	setp.ne.s32 	%p8, %r132, 16;
	@%p8 bra 	$L__BB0_7;
	setp.lt.s32 	%p9, %r133, %r134;
	min.s32 	%r134, %r133, %r134;
	selp.b32 	%r135, %r125, %r135, %p9;
	selp.b32 	%r136, %r121, %r136, %p9;
$L__BB0_9:
	add.s32 	%r125, %r125, 1;
	setp.ne.s32 	%p10, %r125, 9;
	@%p10 bra 	$L__BB0_5;
	add.s32 	%r121, %r121, 1;
	setp.ne.s32 	%p11, %r121, 9;
	@%p11 bra 	$L__BB0_4;
	ld.param.u64 	%rd25, [_Z14diamond_searchPhS_PiS0__param_2];
	mad.lo.s32 	%r117, %r1, 22, %r2;
	shl.b32 	%r118, %r117, 1;
	cvta.to.global.u64 	%rd19, %rd25;
	mul.wide.s32 	%rd20, %r118, 4;
	add.s64 	%rd21, %rd19, %rd20;
	st.global.u32 	[%rd21], %r136;
	st.global.u32 	[%rd21+4], %r135;
	cvta.to.global.u64 	%rd22, %rd5;
	mul.wide.s32 	%rd23, %r117, 4;
	add.s64 	%rd24, %rd22, %rd23;
	st.global.u32 	[%rd24], %r134;
$L__BB0_12:
	ret;

}


// ===== COMPILED SASS (sm_100) =====

	.target	sm_100

	.elftype	@"ET_EXEC"


//--------------------- .note.nv.tkinfo           --------------------------
	.section	.note.nv.tkinfo,"",@"SHT_NOTE"
	.sectionflags	@"SHF_NOTE_NV_TKINFO"
	.tkinfo
        /*0018*/ 	.word	0x00000002
        /*0030*/ 	.string	""
        /*0030*/ 	.string	"ptxas"
        /*0030*/ 	.string	"Cuda compilation tools, release 13.0, V13.0.88"
        /*0030*/ 	.string	"Build cuda_13.0.r13.0/compiler.36424714_0"
        /*0030*/ 	.string	"-arch sm_100 -m 64 "



//--------------------- .note.nv.cuinfo           --------------------------
	.section	.note.nv.cuinfo,"",@"SHT_NOTE"
	.sectionflags	@"SHF_NOTE_NV_CUINFO"
        /*0018*/ 	.short	0x0002
        /*001a*/ 	.short	0x0064
        /*001c*/ 	.short	0x0082
	.zero		2


//--------------------- .nv.info                  --------------------------
	.section	.nv.info,"",@"SHT_CUDA_INFO"
	.align	4


	//----- nvinfo : EIATTR_REGCOUNT
	.align		4
        /*0000*/ 	.byte	0x04, 0x2f
        /*0002*/ 	.short	(.L_1 - .L_0)
	.align		4
.L_0:
        /*0004*/ 	.word	index@(_Z14diamond_searchPhS_PiS0_)
        /*0008*/ 	.word	0x0000002c


	//----- nvinfo : EIATTR_FRAME_SIZE
	.align		4
.L_1:
        /*000c*/ 	.byte	0x04, 0x11
        /*000e*/ 	.short	(.L_3 - .L_2)
	.align		4
.L_2:
        /*0010*/ 	.word	index@(_Z14diamond_searchPhS_PiS0_)
        /*0014*/ 	.word	0x00000000


	//----- nvinfo : EIATTR_MIN_STACK_SIZE
	.align		4
.L_3:
        /*0018*/ 	.byte	0x04, 0x12
        /*001a*/ 	.short	(.L_5 - .L_4)
	.align		4
.L_4:
        /*001c*/ 	.word	index@(_Z14diamond_searchPhS_PiS0_)
        /*0020*/ 	.word	0x00000000
.L_5:


//--------------------- .nv.compat                --------------------------
	.section	.nv.compat,"",@"SHT_CUDA_COMPAT_INFO"
	.align	4
        /*0000*/ 	.byte	0x02, 0x09, 0x00, 0x00, 0x02, 0x02, 0x01, 0x00, 0x02, 0x05, 0x05, 0x00, 0x03, 0x07, 0x01, 0x01
        /*0010*/ 	.byte	0x02, 0x03, 0x00, 0x00, 0x02, 0x06, 0x01, 0x00, 0x04, 0x0b, 0x08, 0x00, 0x09, 0x00, 0x00, 0x00
        /*0020*/ 	.byte	0x00, 0x00, 0x00, 0x00


//--------------------- .nv.info._Z14diamond_searchPhS_PiS0_ --------------------------
	.section	.nv.info._Z14diamond_searchPhS_PiS0_,"",@"SHT_CUDA_INFO"
	.sectionflags	@""
	.align	4


	//----- nvinfo : EIATTR_CUDA_API_VERSION
	.align		4
        /*0000*/ 	.byte	0x04, 0x37
        /*0002*/ 	.short	(.L_7 - .L_6)
.L_6:
        /*0004*/ 	.word	0x00000082


	//----- nvinfo : EIATTR_KPARAM_INFO
	.align		4
.L_7:
        /*0008*/ 	.byte	0x04, 0x17
        /*000a*/ 	.short	(.L_9 - .L_8)
.L_8:
        /*000c*/ 	.word	0x00000000
        /*0010*/ 	.short	0x0003
        /*0012*/ 	.short	0x0018
        /*0014*/ 	.byte	0x00, 0xf5, 0x21, 0x00


	//----- nvinfo : EIATTR_KPARAM_INFO
	.align		4
.L_9:
        /*0018*/ 	.byte	0x04, 0x17
        /*001a*/ 	.short	(.L_11 - .L_10)
.L_10:
        /*001c*/ 	.word	0x00000000
        /*0020*/ 	.short	0x0002
        /*0022*/ 	.short	0x0010
        /*0024*/ 	.byte	0x00, 0xf5, 0x21, 0x00


	//----- nvinfo : EIATTR_KPARAM_INFO
	.align		4
.L_11:
        /*0028*/ 	.byte	0x04, 0x17
        /*002a*/ 	.short	(.L_13 - .L_12)
.L_12:
        /*002c*/ 	.word	0x00000000
        /*0030*/ 	.short	0x0001
        /*0032*/ 	.short	0x0008
        /*0034*/ 	.byte	0x00, 0xf5, 0x21, 0x00


	//----- nvinfo : EIATTR_KPARAM_INFO
	.align		4
.L_13:
        /*0038*/ 	.byte	0x04, 0x17
        /*003a*/ 	.short	(.L_15 - .L_14)
.L_14:
        /*003c*/ 	.word	0x00000000
        /*0040*/ 	.short	0x0000
        /*0042*/ 	.short	0x0000
        /*0044*/ 	.byte	0x00, 0xf5, 0x21, 0x00


	//----- nvinfo : EIATTR_SPARSE_MMA_MASK
	.align		4
.L_15:
        /*0048*/ 	.byte	0x03, 0x50
        /*004a*/ 	.short	0x0000


	//----- nvinfo : EIATTR_MAXREG_COUNT
	.align		4
        /*004c*/ 	.byte	0x03, 0x1b
        /*004e*/ 	.short	0x00ff


	//----- nvinfo : EIATTR_MERCURY_ISA_VERSION
	.align		4
        /*0050*/ 	.byte	0x03, 0x5f
        /*0052*/ 	.short	0x0101


	//----- nvinfo : EIATTR_VRC_CTA_INIT_COUNT
	.align		4
        /*0054*/ 	.byte	0x02, 0x4a
	.zero		1
	.zero		1


	//----- nvinfo : EIATTR_EXIT_INSTR_OFFSETS
	.align		4
        /*0058*/ 	.byte	0x04, 0x1c
        /*005a*/ 	.short	(.L_17 - .L_16)


	//   ....[0]....
.L_16:
        /*005c*/ 	.word	0x000000b0


	//   ....[1]....
        /*0060*/ 	.word	0x00001740


	//----- nvinfo : EIATTR_CRS_STACK_SIZE
	.align		4
.L_17:
        /*0064*/ 	.byte	0x04, 0x1e
        /*0066*/ 	.short	(.L_19 - .L_18)
.L_18:
        /*0068*/ 	.word	0x00000000


	//----- nvinfo : EIATTR_CBANK_PARAM_SIZE
	.align		4
.L_19:
        /*006c*/ 	.byte	0x03, 0x19
        /*006e*/ 	.short	0x0020


	//----- nvinfo : EIATTR_PARAM_CBANK
	.align		4
        /*0070*/ 	.byte	0x04, 0x0a
        /*0072*/ 	.short	(.L_21 - .L_20)
	.align		4
.L_20:
        /*0074*/ 	.word	index@(.nv.constant0._Z14diamond_searchPhS_PiS0_)
        /*0078*/ 	.short	0x0380
        /*007a*/ 	.short	0x0020


	//----- nvinfo : EIATTR_SW_WAR
	.align		4
.L_21:
        /*007c*/ 	.byte	0x04, 0x36
        /*007e*/ 	.short	(.L_23 - .L_22)
.L_22:
        /*0080*/ 	.word	0x00000008
.L_23:


//--------------------- .nv.callgraph             --------------------------
	.section	.nv.callgraph,"",@"SHT_CUDA_CALLGRAPH"
	.align	4
	.sectionentsize	8
	.align		4
        /*0000*/ 	.word	0x00000000
	.align		4
        /*0004*/ 	.word	0xffffffff
	.align		4
        /*0008*/ 	.word	0x00000000
	.align		4
        /*000c*/ 	.word	0xfffffffe
	.align		4
        /*0010*/ 	.word	0x00000000
	.align		4
        /*0014*/ 	.word	0xfffffffd
	.align		4
        /*0018*/ 	.word	0x00000000
	.align		4
        /*001c*/ 	.word	0xfffffffc


//--------------------- .text._Z14diamond_searchPhS_PiS0_ --------------------------
	.section	.text._Z14diamond_searchPhS_PiS0_,"ax",@progbits
	.align	128
        .global         _Z14diamond_searchPhS_PiS0_
        .type           _Z14diamond_searchPhS_PiS0_,@function
        .size           _Z14diamond_searchPhS_PiS0_,(.L_x_7 - _Z14diamond_searchPhS_PiS0_)
        .other          _Z14diamond_searchPhS_PiS0_,@"STO_CUDA_ENTRY STV_DEFAULT"
_Z14diamond_searchPhS_PiS0_:
.text._Z14diamond_searchPhS_PiS0_:
[----:B------:R-:W-:Y:S01]  /*0000*/  LDC R1, c[0x0][0x37c] ;  /* 0x0000df00ff017b82 */ /* 0x000fe20000000800 */
[----:B------:R-:W0:Y:S07]  /*0010*/  S2R R0, SR_TID.X ;  /* 0x0000000000007919 */ /* 0x000e2e0000002100 */
[----:B------:R-:W0:Y:S01]  /*0020*/  S2UR UR4, SR_CTAID.X ;  /* 0x00000000000479c3 */ /* 0x000e220000002500 */
[----:B------:R-:W1:Y:S07]  /*0030*/  S2R R2, SR_TID.Y ;  /* 0x0000000000027919 */ /* 0x000e6e0000002200 */
[----:B------:R-:W0:Y:S08]  /*0040*/  LDC R17, c[0x0][0x360] ;  /* 0x0000d800ff117b82 */ /* 0x000e300000000800 */
[----:B------:R-:W1:Y:S08]  /*0050*/  S2UR UR5, SR_CTAID.Y ;  /* 0x00000000000579c3 */ /* 0x000e700000002600 */
[----:B------:R-:W1:Y:S01]  /*0060*/  LDC R15, c[0x0][0x364] ;  /* 0x0000d900ff0f7b82 */ /* 0x000e620000000800 */
[----:B0-----:R-:W-:-:S05]  /*0070*/  IMAD R17, R17, UR4, R0 ;  /* 0x0000000411117c24 */ /* 0x001fca000f8e0200 */
[----:B------:R-:W-:Y:S01]  /*0080*/  ISETP.GT.AND P0, PT, R17, 0x11, PT ;  /* 0x000000111100780c */ /* 0x000fe20003f04270 */
[----:B-1----:R-:W-:-:S05]  /*0090*/  IMAD R15, R15, UR5, R2 ;  /* 0x000000050f0f7c24 */ /* 0x002fca000f8e0202 */
[----:B------:R-:W-:-:S13]  /*00a0*/  ISETP.GT.U32.OR P0, PT, R15, 0x15, P0 ;  /* 0x000000150f00780c */ /* 0x000fda0000704470 */
[----:B------:R-:W-:Y:S05]  /*00b0*/  @P0 EXIT ;  /* 0x000000000000094d */ /* 0x000fea0003800000 */
[----:B------:R-:W-:Y:S01]  /*00c0*/  IMAD.SHL.U32 R13, R15, 0x10, RZ ;  /* 0x000000100f0d7824 */ /* 0x000fe200078e00ff */
[----:B------:R-:W0:Y:S01]  /*00d0*/  LDCU.64 UR6, c[0x0][0x358] ;  /* 0x00006b00ff0677ac */ /* 0x000e220008000a00 */
[----:B------:R-:W-:Y:S01]  /*00e0*/  IMAD.MOV.U32 R7, RZ, RZ, RZ ;  /* 0x000000ffff077224 */ /* 0x000fe200078e00ff */
[----:B------:R-:W1:Y:S01]  /*00f0*/  LDCU.128 UR8, c[0x0][0x380] ;  /* 0x00007000ff0877ac */ /* 0x000e620008000c00 */
[----:B------:R-:W-:-:S05]  /*0100*/  UMOV UR4, URZ ;  /* 0x000000ff00047c82 */ /* 0x000fca0008000000 */
.L_x_0:
[----:B------:R-:W-:-:S05]  /*0110*/  LEA R0, R15, UR4, 0x4 ;  /* 0x000000040f007c11 */ /* 0x000fca000f8e20ff */
[----:B------:R-:W-:-:S05]  /*0120*/  IMAD R0, R17, 0x1600, R0 ;  /* 0x0000160011007824 */ /* 0x000fca00078e0200 */
[----:B------:R-:W-:Y:S02]  /*0130*/  SHF.R.S32.HI R2, RZ, 0x1f, R0 ;  /* 0x0000001fff027819 */ /* 0x000fe40000011400 */
[C---:B-1----:R-:W-:Y:S02]  /*0140*/  IADD3 R40, P0, PT, R0.reuse, UR8, RZ ;  /* 0x0000000800287c10 */ /* 0x042fe4000ff1e0ff */
[----:B------:R-:W-:Y:S02]  /*0150*/  IADD3 R38, P1, PT, R0, UR10, RZ ;  /* 0x0000000a00267c10 */ /* 0x000fe4000ff3e0ff */
[C---:B------:R-:W-:Y:S02]  /*0160*/  IADD3.X R41, PT, PT, R2.reuse, UR9, RZ, P0, !PT ;  /* 0x0000000902297c10 */ /* 0x040fe400087fe4ff */
[----:B------:R-:W-:-:S03]  /*0170*/  IADD3.X R39, PT, PT, R2, UR11, RZ, P1, !PT ;  /* 0x0000000b02277c10 */ /* 0x000fc60008ffe4ff */
[----:B0-----:R-:W2:Y:S04]  /*0180*/  LDG.E.U8 R32, desc[UR6][R40.64] ;  /* 0x0000000628207981 */ /* 0x001ea8000c1e1100 */
[----:B------:R-:W2:Y:S04]  /*0190*/  LDG.E.U8 R30, desc[UR6][R38.64] ;  /* 0x00000006261e7981 */ /* 0x000ea8000c1e1100 */
[----:B------:R-:W3:Y:S04]  /*01a0*/  LDG.E.U8 R28, desc[UR6][R40.64+0x160] ;  /* 0x00016006281c7981 */ /* 0x000ee8000c1e1100 */
[----:B------:R-:W3:Y:S04]  /*01b0*/  LDG.E.U8 R26, desc[UR6][R38.64+0x160] ;  /* 0x00016006261a7981 */ /* 0x000ee8000c1e1100 */
[----:B------:R-:W4:Y:S04]  /*01c0*/  LDG.E.U8 R6, desc[UR6][R40.64+0x2c0] ;  /* 0x0002c00628067981 */ /* 0x000f28000c1e1100 */
[----:B------:R-:W4:Y:S04]  /*01d0*/  LDG.E.U8 R24, desc[UR6][R38.64+0x2c0] ;  /* 0x0002c00626187981 */ /* 0x000f28000c1e1100 */
[----:B------:R-:W5:Y:S04]  /*01e0*/  LDG.E.U8 R22, desc[UR6][R40.64+0x420] ;  /* 0x0004200628167981 */ /* 0x000f68000c1e1100 */
[----:B------:R-:W5:Y:S04]  /*01f0*/  LDG.E.U8 R8, desc[UR6][R38.64+0x420] ;  /* 0x0004200626087981 */ /* 0x000f68000c1e1100 */
[----:B------:R-:W4:Y:S04]  /*0200*/  LDG.E.U8 R16, desc[UR6][R40.64+0x580] ;  /* 0x0005800628107981 */ /* 0x000f28000c1e1100 */
        /* <DEDUP_REMOVED lines=8> */
[----:B------:R-:W4:Y:S01]  /*0290*/  LDG.E.U8 R34, desc[UR6][R38.64+0xb00] ;  /* 0x000b000626227981 */ /* 0x000f22000c1e1100 */
[----:B--2---:R-:W-:-:S02]  /*02a0*/  VIMNMX.U16x2 R0, PT, PT, R32, R30, PT ;  /* 0x0000001e20007248 */ /* 0x004fc40003fe0200 */
[----:B------:R-:W-:Y:S02]  /*02b0*/  VIMNMX.U16x2 R5, PT, PT, R32, R30, !PT ;  /* 0x0000001e20057248 */ /* 0x000fe40007fe0200 */
[----:B------:R-:W2:Y:S01]  /*02c0*/  LDG.E.U8 R32, desc[UR6][R40.64+0xc60] ;  /* 0x000c600628207981 */ /* 0x000ea2000c1e1100 */
[----:B------:R-:W-:Y:S01]  /*02d0*/  IMAD.MOV R0, RZ, RZ, -R0 ;  /* 0x000000ffff007224 */ /* 0x000fe200078e0a00 */
[CC--:B---3--:R-:W-:Y:S02]  /*02e0*/  VIMNMX.U16x2 R3, PT, PT, R28.reuse, R26.reuse, PT ;  /* 0x0000001a1c037248 */ /* 0x0c8fe40003fe0200 */
[----:B------:R-:W2:Y:S01]  /*02f0*/  LDG.E.U8 R30, desc[UR6][R38.64+0xc60] ;  /* 0x000c6006261e7981 */ /* 0x000ea2000c1e1100 */
[----:B------:R-:W-:Y:S02]  /*0300*/  VIMNMX.U16x2 R26, PT, PT, R28, R26, !PT ;  /* 0x0000001a1c1a7248 */ /* 0x000fe40007fe0200 */
[----:B------:R-:W-:Y:S01]  /*0310*/  PRMT R0, R0, 0x7710, RZ ;  /* 0x0000771000007816 */ /* 0x000fe200000000ff */
[----:B------:R-:W-:Y:S01]  /*0320*/  IMAD.MOV R3, RZ, RZ, -R3 ;  /* 0x000000ffff037224 */ /* 0x000fe200078e0a03 */
[----:B------:R-:W3:Y:S03]  /*0330*/  LDG.E.U8 R28, desc[UR6][R40.64+0xdc0] ;  /* 0x000dc006281c7981 */ /* 0x000ee6000c1e1100 */
[----:B------:R-:W-:Y:S01]  /*0340*/  IMAD.IADD R5, R5, 0x1, R0 ;  /* 0x0000000105057824 */ /* 0x000fe200078e0200 */
[----:B------:R-:W-:-:S04]  /*0350*/  PRMT R3, R3, 0x7710, RZ ;  /* 0x0000771003037816 */ /* 0x000fc800000000ff */
[----:B------:R-:W-:Y:S01]  /*0360*/  LOP3.LUT R0, R5, 0xffff, RZ, 0xc0, !PT ;  /* 0x0000ffff05007812 */ /* 0x000fe200078ec0ff */
[----:B------:R-:W-:Y:S01]  /*0370*/  IMAD.IADD R26, R26, 0x1, R3 ;  /* 0x000000011a1a7824 */ /* 0x000fe200078e0203 */
[CC--:B-----5:R-:W-:Y:S02]  /*0380*/  VIMNMX.U16x2 R3, PT, PT, R22.reuse, R8.reuse, PT ;  /* 0x0000000816037248 */ /* 0x0e0fe40003fe0200 */
[----:B------:R-:W-:Y:S02]  /*0390*/  VIMNMX.U16x2 R8, PT, PT, R22, R8, !PT ;  /* 0x0000000816087248 */ /* 0x000fe40007fe0200 */
[----:B------:R-:W-:Y:S01]  /*03a0*/  LOP3.LUT R19, R26, 0xffff, RZ, 0xc0, !PT ;  /* 0x0000ffff1a137812 */ /* 0x000fe200078ec0ff */
[----:B------:R-:W-:Y:S01]  /*03b0*/  IMAD.MOV R5, RZ, RZ, -R3 ;  /* 0x000000ffff057224 */ /* 0x000fe200078e0a03 */
[----:B------:R-:W3:Y:S02]  /*03c0*/  LDG.E.U8 R26, desc[UR6][R38.64+0xdc0] ;  /* 0x000dc006261a7981 */ /* 0x000ee4000c1e1100 */
[----:B------:R-:W-:-:S02]  /*03d0*/  IADD3 R19, PT, PT, R19, R0, R7 ;  /* 0x0000000013137210 */ /* 0x000fc40007ffe007 */
[CC--:B----4-:R-:W-:Y:S01]  /*03e0*/  VIMNMX.U16x2 R0, PT, PT, R6.reuse, R24.reuse, PT ;  /* 0x0000001806007248 */ /* 0x0d0fe20003fe0200 */
[----:B------:R-:W4:Y:S01]  /*03f0*/  LDG.E.U8 R22, desc[UR6][R38.64+0x1340] ;  /* 0x0013400626167981 */ /* 0x000f22000c1e1100 */
[----:B------:R-:W-:-:S03]  /*0400*/  VIMNMX.U16x2 R6, PT, PT, R6, R24, !PT ;  /* 0x0000001806067248 */ /* 0x000fc60007fe0200 */
[----:B------:R-:W-:Y:S01]  /*0410*/  IMAD.MOV R0, RZ, RZ, -R0 ;  /* 0x000000ffff007224 */ /* 0x000fe200078e0a00 */
[----:B------:R-:W-:Y:S01]  /*0420*/  PRMT R5, R5, 0x7710, RZ ;  /* 0x0000771005057816 */ /* 0x000fe200000000ff */
[----:B------:R-:W5:Y:S03]  /*0430*/  LDG.E.U8 R24, desc[UR6][R38.64+0x14a0] ;  /* 0x0014a00626187981 */ /* 0x000f66000c1e1100 */
[----:B------:R-:W-:-:S05]  /*0440*/  PRMT R3, R0, 0x7710, RZ ;  /* 0x0000771000037816 */ /* 0x000fca00000000ff */
[----:B------:R-:W-:Y:S02]  /*0450*/  IMAD.IADD R0, R6, 0x1, R3 ;  /* 0x0000000106007824 */ /* 0x000fe400078e0203 */
[----:B------:R-:W-:Y:S01]  /*0460*/  IMAD.IADD R3, R8, 0x1, R5 ;  /* 0x0000000108037824 */ /* 0x000fe200078e0205 */
[----:B------:R-:W4:Y:S04]  /*0470*/  LDG.E.U8 R6, desc[UR6][R38.64+0xf20] ;  /* 0x000f200626067981 */ /* 0x000f28000c1e1100 */
[----:B------:R-:W4:Y:S01]  /*0480*/  LDG.E.U8 R8, desc[UR6][R40.64+0xf20] ;  /* 0x000f200628087981 */ /* 0x000f22000c1e1100 */
[----:B------:R-:W-:Y:S02]  /*0490*/  LOP3.LUT R0, R0, 0xffff, RZ, 0xc0, !PT ;  /* 0x0000ffff00007812 */ /* 0x000fe400078ec0ff */
[----:B------:R-:W-:-:S02]  /*04a0*/  LOP3.LUT R3, R3, 0xffff, RZ, 0xc0, !PT ;  /* 0x0000ffff03037812 */ /* 0x000fc400078ec0ff */
[----:B------:R-:W-:Y:S02]  /*04b0*/  VIMNMX.U16x2 R5, PT, PT, R12, R10, PT ;  /* 0x0000000a0c057248 */ /* 0x000fe40003fe0200 */
[----:B------:R-:W-:Y:S02]  /*04c0*/  IADD3 R19, PT, PT, R3, R0, R19 ;  /* 0x0000000003137210 */ /* 0x000fe40007ffe013 */
[----:B------:R-:W-:Y:S02]  /*04d0*/  VIMNMX.U16x2 R0, PT, PT, R16, R2, PT ;  /* 0x0000000210007248 */ /* 0x000fe40003fe0200 */
[----:B------:R-:W-:Y:S02]  /*04e0*/  VIMNMX.U16x2 R3, PT, PT, R14, R4, PT ;  /* 0x000000040e037248 */ /* 0x000fe40003fe0200 */
[----:B------:R-:W-:Y:S02]  /*04f0*/  VIMNMX.U16x2 R2, PT, PT, R16, R2, !PT ;  /* 0x0000000210027248 */ /* 0x000fe40007fe0200 */
[----:B------:R-:W-:Y:S01]  /*0500*/  VIMNMX.U16x2 R4, PT, PT, R14, R4, !PT ;  /* 0x000000040e047248 */ /* 0x000fe20007fe0200 */
[----:B------:R-:W5:Y:S01]  /*0510*/  LDG.E.U8 R16, desc[UR6][R38.64+0x11e0] ;  /* 0x0011e00626107981 */ /* 0x000f62000c1e1100 */
[----:B------:R-:W-:-:S03]  /*0520*/  VIMNMX.U16x2 R7, PT, PT, R12, R10, !PT ;  /* 0x0000000a0c077248 */ /* 0x000fc60007fe0200 */
[----:B------:R-:W5:Y:S04]  /*0530*/  LDG.E.U8 R10, desc[UR6][R40.64+0x1080] ;  /* 0x00108006280a7981 */ /* 0x000f68000c1e1100 */
[----:B------:R-:W5:Y:S04]  /*0540*/  LDG.E.U8 R12, desc[UR6][R38.64+0x1080] ;  /* 0x00108006260c7981 */ /* 0x000f68000c1e1100 */
[----:B------:R-:W5:Y:S01]  /*0550*/  LDG.E.U8 R14, desc[UR6][R40.64+0x11e0] ;  /* 0x0011e006280e7981 */ /* 0x000f62000c1e1100 */
[CC--:B------:R-:W-:Y:S02]  /*0560*/  VIMNMX.U16x2 R9, PT, PT, R20.reuse, R18.reuse, PT ;  /* 0x0000001214097248 */ /* 0x0c0fe40003fe0200 */
[----:B------:R-:W-:-:S02]  /*0570*/  VIMNMX.U16x2 R11, PT, PT, R20, R18, !PT ;  /* 0x00000012140b7248 */ /* 0x000fc40007fe0200 */
[----:B------:R-:W5:Y:S04]  /*0580*/  LDG.E.U8 R18, desc[UR6][R40.64+0x1340] ;  /* 0x0013400628127981 */ /* 0x000f68000c1e1100 */
[----:B------:R-:W5:Y:S01]  /*0590*/  LDG.E.U8 R20, desc[UR6][R40.64+0x14a0] ;  /* 0x0014a00628147981 */ /* 0x000f62000c1e1100 */
[----:B------:R-:W-:Y:S02]  /*05a0*/  IMAD.MOV R3, RZ, RZ, -R3 ;  /* 0x000000ffff037224 */ /* 0x000fe400078e0a03 */
[--C-:B------:R-:W-:Y:S01]  /*05b0*/  IMAD.MOV R21, RZ, RZ, -R0.reuse ;  /* 0x000000ffff157224 */ /* 0x100fe200078e0a00 */
[----:B------:R-:W-:Y:S02]  /*05c0*/  PRMT R0, R2, 0x7610, R0 ;  /* 0x0000761002007816 */ /* 0x000fe40000000000 */
[----:B------:R-:W-:Y:S01]  /*05d0*/  PRMT R2, R4, 0x7610, R2 ;  /* 0x0000761004027816 */ /* 0x000fe20000000002 */
[----:B------:R-:W-:Y:S01]  /*05e0*/  IMAD.MOV R4, RZ, RZ, -R5 ;  /* 0x000000ffff047224 */ /* 0x000fe200078e0a05 */
[----:B------:R-:W-:-:S02]  /*05f0*/  PRMT R3, R3, 0x7710, RZ ;  /* 0x0000771003037816 */ /* 0x000fc400000000ff */
[----:B------:R-:W-:Y:S02]  /*0600*/  PRMT R21, R21, 0x7710, RZ ;  /* 0x0000771015157816 */ /* 0x000fe400000000ff */
[----:B------:R-:W-:Y:S01]  /*0610*/  PRMT R4, R4, 0x7710, RZ ;  /* 0x0000771004047816 */ /* 0x000fe200000000ff */
[--C-:B------:R-:W-:Y:S01]  /*0620*/  IMAD.IADD R2, R2, 0x1, R3.reuse ;  /* 0x0000000102027824 */ /* 0x100fe200078e0203 */
[----:B------:R-:W-:Y:S01]  /*0630*/  PRMT R3, R7, 0x7610, R3 ;  /* 0x0000761007037816 */ /* 0x000fe20000000003 */
[----:B------:R-:W-:-:S04]  /*0640*/  IMAD.IADD R0, R0, 0x1, R21 ;  /* 0x0000000100007824 */ /* 0x000fc800078e0215 */
[----:B------:R-:W-:Y:S02]  /*0650*/  IMAD.IADD R3, R3, 0x1, R4 ;  /* 0x0000000103037824 */ /* 0x000fe400078e0204 */
[----:B------:R-:W-:Y:S01]  /*0660*/  IMAD.MOV R4, RZ, RZ, -R9 ;  /* 0x000000ffff047224 */ /* 0x000fe200078e0a09 */
[----:B------:R-:W-:Y:S02]  /*0670*/  LOP3.LUT R0, R0, 0xffff, RZ, 0xc0, !PT ;  /* 0x0000ffff00007812 */ /* 0x000fe400078ec0ff */
[----:B------:R-:W-:Y:S02]  /*0680*/  LOP3.LUT R2, R2, 0xffff, RZ, 0xc0, !PT ;  /* 0x0000ffff02027812 */ /* 0x000fe400078ec0ff */
[----:B------:R-:W-:Y:S02]  /*0690*/  PRMT R4, R4, 0x7710, RZ ;  /* 0x0000771004047816 */ /* 0x000fe400000000ff */
[----:B------:R-:W-:Y:S02]  /*06a0*/  IADD3 R19, PT, PT, R2, R0, R19 ;  /* 0x0000000002137210 */ /* 0x000fe40007ffe013 */
[----:B------:R-:W-:Y:S01]  /*06b0*/  VIMNMX.U16x2 R0, PT, PT, R36, R34, PT ;  /* 0x0000002224007248 */ /* 0x000fe20003fe0200 */
[----:B------:R-:W-:Y:S01]  /*06c0*/  IMAD.IADD R11, R11, 0x1, R4 ;  /* 0x000000010b0b7824 */ /* 0x000fe200078e0204 */
[----:B------:R-:W-:-:S02]  /*06d0*/  LOP3.LUT R4, R3, 0xffff, RZ, 0xc0, !PT ;  /* 0x0000ffff03047812 */ /* 0x000fc400078ec0ff */
[----:B------:R-:W-:Y:S01]  /*06e0*/  VIMNMX.U16x2 R34, PT, PT, R36, R34, !PT ;  /* 0x0000002224227248 */ /* 0x000fe20007fe0200 */
[----:B------:R-:W-:Y:S01]  /*06f0*/  IMAD.MOV R0, RZ, RZ, -R0 ;  /* 0x000000ffff007224 */ /* 0x000fe200078e0a00 */
[----:B------:R-:W-:-:S04]  /*0700*/  LOP3.LUT R3, R11, 0xffff, RZ, 0xc0, !PT ;  /* 0x0000ffff0b037812 */ /* 0x000fc800078ec0ff */
[----:B------:R-:W-:Y:S02]  /*0710*/  IADD3 R3, PT, PT, R3, R4, R19 ;  /* 0x0000000403037210 */ /* 0x000fe40007ffe013 */
[----:B------:R-:W-:Y:S02]  /*0720*/  PRMT R4, R34, 0x7610, R4 ;  /* 0x0000761022047816 */ /* 0x000fe40000000004 */
[----:B------:R-:W-:-:S05]  /*0730*/  PRMT R7, R0, 0x7710, RZ ;  /* 0x0000771000077816 */ /* 0x000fca00000000ff */
[----:B------:R-:W-:-:S05]  /*0740*/  IMAD.IADD R4, R4, 0x1, R7 ;  /* 0x0000000104047824 */ /* 0x000fca00078e0207 */
[----:B------:R-:W-:Y:S01]  /*0750*/  LOP3.LUT R4, R4, 0xffff, RZ, 0xc0, !PT ;  /* 0x0000ffff04047812 */ /* 0x000fe200078ec0ff */
[----:B------:R-:W-:-:S04]  /*0760*/  UIADD3 UR4, UPT, UPT, UR4, 0x1, URZ ;  /* 0x0000000104047890 */ /* 0x000fc8000fffe0ff */
[----:B------:R-:W-:Y:S01]  /*0770*/  UISETP.NE.AND UP0, UPT, UR4, 0x10, UPT ;  /* 0x000000100400788c */ /* 0x000fe2000bf05270 */
[CC--:B--2---:R-:W-:Y:S02]  /*0780*/  VIMNMX.U16x2 R2, PT, PT, R32.reuse, R30.reuse, PT ;  /* 0x0000001e20027248 */ /* 0x0c4fe40003fe0200 */
[----:B------:R-:W-:-:S03]  /*0790*/  VIMNMX.U16x2 R30, PT, PT, R32, R30, !PT ;  /* 0x0000001e201e7248 */ /* 0x000fc60007fe0200 */
[----:B------:R-:W-:Y:S01]  /*07a0*/  IMAD.MOV R2, RZ, RZ, -R2 ;  /* 0x000000ffff027224 */ /* 0x000fe200078e0a02 */
[----:B------:R-:W-:-:S04]  /*07b0*/  PRMT R5, R30, 0x7610, R5 ;  /* 0x000076101e057816 */ /* 0x000fc80000000005 */
[----:B------:R-:W-:Y:S02]  /*07c0*/  PRMT R30, R2, 0x7710, RZ ;  /* 0x00007710021e7816 */ /* 0x000fe400000000ff */
[----:B---3--:R-:W-:-:S05]  /*07d0*/  VIMNMX.U16x2 R0, PT, PT, R28, R26, PT ;  /* 0x0000001a1c007248 */ /* 0x008fca0003fe0200 */
[----:B------:R-:W-:Y:S01]  /*07e0*/  IMAD.MOV R7, RZ, RZ, -R0 ;  /* 0x000000ffff077224 */ /* 0x000fe200078e0a00 */
[----:B------:R-:W-:Y:S01]  /*07f0*/  VIMNMX.U16x2 R26, PT, PT, R28, R26, !PT ;  /* 0x0000001a1c1a7248 */ /* 0x000fe20007fe0200 */
[----:B------:R-:W-:-:S03]  /*0800*/  IMAD.IADD R5, R5, 0x1, R30 ;  /* 0x0000000105057824 */ /* 0x000fc600078e021e */
[----:B------:R-:W-:Y:S02]  /*0810*/  PRMT R7, R7, 0x7710, RZ ;  /* 0x0000771007077816 */ /* 0x000fe400000000ff */
[CC--:B----4-:R-:W-:Y:S02]  /*0820*/  VIMNMX.U16x2 R2, PT, PT, R8.reuse, R6.reuse, PT ;  /* 0x0000000608027248 */ /* 0x0d0fe40003fe0200 */
[----:B------:R-:W-:-:S03]  /*0830*/  VIMNMX.U16x2 R6, PT, PT, R8, R6, !PT ;  /* 0x0000000608067248 */ /* 0x000fc60007fe0200 */
[----:B------:R-:W-:Y:S01]  /*0840*/  IMAD.MOV R2, RZ, RZ, -R2 ;  /* 0x000000ffff027224 */ /* 0x000fe200078e0a02 */
[----:B------:R-:W-:-:S04]  /*0850*/  PRMT R0, R6, 0x7610, R0 ;  /* 0x0000761006007816 */ /* 0x000fc80000000000 */
[----:B------:R-:W-:Y:S01]  /*0860*/  PRMT R9, R2, 0x7710, RZ ;  /* 0x0000771002097816 */ /* 0x000fe200000000ff */
[----:B------:R-:W-:Y:S01]  /*0870*/  IMAD.IADD R26, R26, 0x1, R7 ;  /* 0x000000011a1a7824 */ /* 0x000fe200078e0207 */
[----:B------:R-:W-:-:S03]  /*0880*/  LOP3.LUT R5, R5, 0xffff, RZ, 0xc0, !PT ;  /* 0x0000ffff05057812 */ /* 0x000fc600078ec0ff */
[----:B------:R-:W-:Y:S01]  /*0890*/  IMAD.IADD R2, R0, 0x1, R9 ;  /* 0x0000000100027824 */ /* 0x000fe200078e0209 */
[----:B------:R-:W-:Y:S02]  /*08a0*/  IADD3 R0, PT, PT, R5, R4, R3 ;  /* 0x0000000405007210 */ /* 0x000fe40007ffe003 */
[----:B------:R-:W-:Y:S02]  /*08b0*/  LOP3.LUT R3, R26, 0xffff, RZ, 0xc0, !PT ;  /* 0x0000ffff1a037812 */ /* 0x000fe400078ec0ff */
[----:B------:R-:W-:Y:S02]  /*08c0*/  LOP3.LUT R2, R2, 0xffff, RZ, 0xc0, !PT ;  /* 0x0000ffff02027812 */ /* 0x000fe400078ec0ff */
[----:B-----5:R-:W-:Y:S02]  /*08d0*/  VIMNMX.U16x2 R4, PT, PT, R10, R12, PT ;  /* 0x0000000c0a047248 */ /* 0x020fe40003fe0200 */
[----:B------:R-:W-:Y:S02]  /*08e0*/  VIMNMX.U16x2 R5, PT, PT, R14, R16, PT ;  /* 0x000000100e057248 */ /* 0x000fe40003fe0200 */
[----:B------:R-:W-:-:S02]  /*08f0*/  IADD3 R0, PT, PT, R2, R3, R0 ;  /* 0x0000000302007210 */ /* 0x000fc40007ffe000 */
[----:B------:R-:W-:Y:S02]  /*0900*/  PRMT R2, R4, 0x7610, R2 ;  /* 0x0000761004027816 */ /* 0x000fe40000000002 */
[----:B------:R-:W-:Y:S02]  /*0910*/  PRMT R3, R5, 0x7610, R3 ;  /* 0x0000761005037816 */ /* 0x000fe40000000003 */
[----:B------:R-:W-:Y:S01]  /*0920*/  VIMNMX.U16x2 R10, PT, PT, R10, R12, !PT ;  /* 0x0000000c0a0a7248 */ /* 0x000fe20007fe0200 */
[--C-:B------:R-:W-:Y:S01]  /*0930*/  IMAD.MOV R5, RZ, RZ, -R2.reuse ;  /* 0x000000ffff057224 */ /* 0x100fe200078e0a02 */
[----:B------:R-:W-:Y:S01]  /*0940*/  VIMNMX.U16x2 R14, PT, PT, R14, R16, !PT ;  /* 0x000000100e0e7248 */ /* 0x000fe20007fe0200 */
[--C-:B------:R-:W-:Y:S01]  /*0950*/  IMAD.MOV R4, RZ, RZ, -R3.reuse ;  /* 0x000000ffff047224 */ /* 0x100fe200078e0a03 */
[----:B------:R-:W-:Y:S02]  /*0960*/  PRMT R2, R10, 0x7610, R2 ;  /* 0x000076100a027816 */ /* 0x000fe40000000002 */
[----:B------:R-:W-:-:S02]  /*0970*/  PRMT R3, R14, 0x7610, R3 ;  /* 0x000076100e037816 */ /* 0x000fc40000000003 */
[----:B------:R-:W-:Y:S02]  /*0980*/  PRMT R5, R5, 0x7710, RZ ;  /* 0x0000771005057816 */ /* 0x000fe400000000ff */
[----:B------:R-:W-:Y:S02]  /*0990*/  PRMT R4, R4, 0x7710, RZ ;  /* 0x0000771004047816 */ /* 0x000fe400000000ff */
[----:B------:R-:W-:Y:S02]  /*09a0*/  VIMNMX.U16x2 R6, PT, PT, R18, R22, PT ;  /* 0x0000001612067248 */ /* 0x000fe40003fe0200 */
[----:B------:R-:W-:Y:S01]  /*09b0*/  VIMNMX.U16x2 R7, PT, PT, R20, R24, PT ;  /* 0x0000001814077248 */ /* 0x000fe20003fe0200 */
[----:B------:R-:W-:Y:S02]  /*09c0*/  IMAD.IADD R2, R2, 0x1, R5 ;  /* 0x0000000102027824 */ /* 0x000fe400078e0205 */
[----:B------:R-:W-:Y:S01]  /*09d0*/  IMAD.IADD R4, R3, 0x1, R4 ;  /* 0x0000000103047824 */ /* 0x000fe200078e0204 */
[----:B------:R-:W-:-:S02]  /*09e0*/  PRMT R3, R6, 0x7610, R3 ;  /* 0x0000761006037816 */ /* 0x000fc40000000003 */
[----:B------:R-:W-:Y:S02]  /*09f0*/  PRMT R5, R7, 0x7610, R5 ;  /* 0x0000761007057816 */ /* 0x000fe40000000005 */
[----:B------:R-:W-:Y:S01]  /*0a00*/  VIMNMX.U16x2 R18, PT, PT, R18, R22, !PT ;  /* 0x0000001612127248 */ /* 0x000fe20007fe0200 */
[----:B------:R-:W-:Y:S02]  /*0a10*/  IMAD.MOV R3, RZ, RZ, -R3 ;  /* 0x000000ffff037224 */ /* 0x000fe400078e0a03 */
[--C-:B------:R-:W-:Y:S01]  /*0a20*/  IMAD.MOV R7, RZ, RZ, -R5.reuse ;  /* 0x000000ffff077224 */ /* 0x100fe200078e0a05 */
[----:B------:R-:W-:Y:S02]  /*0a30*/  VIMNMX.U16x2 R6, PT, PT, R20, R24, !PT ;  /* 0x0000001814067248 */ /* 0x000fe40007fe0200 */
[----:B------:R-:W-:Y:S02]  /*0a40*/  PRMT R5, R18, 0x7610, R5 ;  /* 0x0000761012057816 */ /* 0x000fe40000000005 */
[----:B------:R-:W-:-:S02]  /*0a50*/  PRMT R8, R3, 0x7710, RZ ;  /* 0x0000771003087816 */ /* 0x000fc400000000ff */
[----:B------:R-:W-:Y:S02]  /*0a60*/  PRMT R7, R7, 0x7710, RZ ;  /* 0x0000771007077816 */ /* 0x000fe400000000ff */
[----:B------:R-:W-:Y:S01]  /*0a70*/  LOP3.LUT R3, R2, 0xffff, RZ, 0xc0, !PT ;  /* 0x0000ffff02037812 */ /* 0x000fe200078ec0ff */
[----:B------:R-:W-:Y:S01]  /*0a80*/  IMAD.IADD R5, R5, 0x1, R8 ;  /* 0x0000000105057824 */ /* 0x000fe200078e0208 */
[----:B------:R-:W-:Y:S01]  /*0a90*/  LOP3.LUT R4, R4, 0xffff, RZ, 0xc0, !PT ;  /* 0x0000ffff04047812 */ /* 0x000fe200078ec0ff */
[----:B------:R-:W-:-:S03]  /*0aa0*/  IMAD.IADD R6, R6, 0x1, R7 ;  /* 0x0000000106067824 */ /* 0x000fc600078e0207 */
[----:B------:R-:W-:Y:S02]  /*0ab0*/  IADD3 R0, PT, PT, R4, R3, R0 ;  /* 0x0000000304007210 */ /* 0x000fe40007ffe000 */
[----:B------:R-:W-:Y:S02]  /*0ac0*/  LOP3.LUT R5, R5, 0xffff, RZ, 0xc0, !PT ;  /* 0x0000ffff05057812 */ /* 0x000fe400078ec0ff */
[----:B------:R-:W-:-:S04]  /*0ad0*/  LOP3.LUT R6, R6, 0xffff, RZ, 0xc0, !PT ;  /* 0x0000ffff06067812 */ /* 0x000fc800078ec0ff */
[----:B------:R-:W-:Y:S01]  /*0ae0*/  IADD3 R7, PT, PT, R6, R5, R0 ;  /* 0x0000000506077210 */ /* 0x000fe20007ffe000 */
[----:B------:R-:W-:Y:S06]  /*0af0*/  BRA.U UP0, `(.L_x_0) ;  /* 0xfffffff500847547 */ /* 0x000fec000b83ffff */
[----:B------:R-:W-:Y:S02]  /*0b00*/  IMAD R29, R17, 0x1600, R13 ;  /* 0x00001600111d7824 */ /* 0x000fe400078e020d */
[----:B------:R-:W-:Y:S02]  /*0b10*/  IMAD.MOV.U32 R27, RZ, RZ, RZ ;  /* 0x000000ffff1b7224 */ /* 0x000fe400078e00ff */
[----:B------:R-:W-:Y:S02]  /*0b20*/  IMAD.MOV.U32 R22, RZ, RZ, -0x8 ;  /* 0xfffffff8ff167424 */ /* 0x000fe400078e00ff */
[----:B------:R-:W-:-:S07]  /*0b30*/  IMAD.MOV.U32 R23, RZ, RZ, RZ ;  /* 0x000000ffff177224 */ /* 0x000fce00078e00ff */
.L_x_5:
[----:B------:R-:W-:Y:S02]  /*0b40*/  IMAD R3, R17, 0x10, R22 ;  /* 0x0000001011037824 */ /* 0x000fe400078e0216 */
[----:B------:R-:W-:Y:S02]  /*0b50*/  IMAD R5, R22, 0x160, R29 ;  /* 0x0000016016057824 */ /* 0x000fe400078e021d */
[----:B------:R-:W-:Y:S02]  /*0b60*/  IMAD.MOV.U32 R18, RZ, RZ, -0x8 ;  /* 0xfffffff8ff127424 */ /* 0x000fe400078e00ff */
[----:B------:R-:W-:-:S07]  /*0b70*/  IMAD R9, R3, 0x160, RZ ;  /* 0x0000016003097824 */ /* 0x000fce00078e02ff */
.L_x_4:
[----:B------:R-:W-:Y:S01]  /*0b80*/  IMAD.IADD R16, R13, 0x1, R18 ;  /* 0x000000010d107824 */ /* 0x000fe200078e0212 */
[----:B------:R-:W-:Y:S01]  /*0b90*/  ISETP.GT.U32.AND P0, PT, R3, 0x110, PT ;  /* 0x000001100300780c */ /* 0x000fe20003f04070 */
[----:B------:R-:W-:Y:S03]  /*0ba0*/  BSSY.RECONVERGENT B0, `(.L_x_1) ;  /* 0x00000aa000007945 */ /* 0x000fe60003800200 */
[----:B------:R-:W-:-:S13]  /*0bb0*/  ISETP.GT.U32.OR P0, PT, R16, 0x150, P0 ;  /* 0x000001501000780c */ /* 0x000fda0000704470 */
[----:B------:R-:W-:Y:S05]  /*0bc0*/  @P0 BRA `(.L_x_2) ;  /* 0x00000008009c0947 */ /* 0x000fea0003800000 */
[----:B------:R-:W-:Y:S01]  /*0bd0*/  IMAD.IADD R11, R5, 0x1, R18 ;  /* 0x00000001050b7824 */ /* 0x000fe200078e0212 */
[----:B------:R-:W-:Y:S01]  /*0be0*/  UMOV UR4, URZ ;  /* 0x000000ff00047c82 */ /* 0x000fe20008000000 */
[----:B------:R-:W-:Y:S02]  /*0bf0*/  IMAD.MOV.U32 R19, RZ, RZ, R29 ;  /* 0x000000ffff137224 */ /* 0x000fe400078e001d */
[----:B------:R-:W-:-:S07]  /*0c00*/  IMAD.MOV.U32 R8, RZ, RZ, RZ ;  /* 0x000000ffff087224 */ /* 0x000fce00078e00ff */
.L_x_3:
[----:B------:R-:W0:Y:S01]  /*0c10*/  LDC.64 R20, c[0x0][0x380] ;  /* 0x0000e000ff147b82 */ /* 0x000e220000000a00 */
[----:B------:R-:W-:-:S07]  /*0c20*/  SHF.R.S32.HI R0, RZ, 0x1f, R19 ;  /* 0x0000001fff007819 */ /* 0x000fce0000011413 */
[----:B------:R-:W1:Y:S01]  /*0c30*/  LDC.64 R24, c[0x0][0x388] ;  /* 0x0000e200ff187b82 */ /* 0x000e620000000a00 */
[----:B0-----:R-:W-:-:S04]  /*0c40*/  IADD3 R30, P0, P1, R19, 0xb00, R20 ;  /* 0x00000b00131e7810 */ /* 0x001fc8000791e014 */
[----:B------:R-:W-:Y:S02]  /*0c50*/  IADD3.X R31, PT, PT, R0, R21, RZ, P0, P1 ;  /* 0x00000015001f7210 */ /* 0x000fe400007e24ff */
[----:B-1----:R-:W-:-:S03]  /*0c60*/  IADD3 R20, P2, PT, R11, R24, RZ ;  /* 0x000000180b147210 */ /* 0x002fc60007f5e0ff */
[----:B------:R-:W2:Y:S01]  /*0c70*/  LDG.E.U8 R2, desc[UR6][R30.64+-0xb00] ;  /* 0xfff500061e027981 */ /* 0x000ea2000c1e1100 */
[----:B------:R-:W-:Y:S01]  /*0c80*/  IADD3 R24, P3, P4, R16, R24, R9 ;  /* 0x0000001810187210 */ /* 0x000fe20007c7e009 */
[----:B------:R-:W-:-:S03]  /*0c90*/  IMAD.X R21, RZ, RZ, R25, P2 ;  /* 0x000000ffff157224 */ /* 0x000fc600010e0619 */
[----:B------:R-:W-:Y:S01]  /*0ca0*/  IADD3.X R25, PT, PT, RZ, R25, RZ, P3, P4 ;  /* 0x00000019ff197210 */ /* 0x000fe20001fe84ff */
[----:B------:R-:W3:Y:S04]  /*0cb0*/  LDG.E.U8 R4, desc[UR6][R30.64+-0x9a0] ;  /* 0xfff660061e047981 */ /* 0x000ee8000c1e1100 */
[----:B------:R-:W2:Y:S04]  /*0cc0*/  LDG.E.U8 R0, desc[UR6][R20.64] ;  /* 0x0000000614007981 */ /* 0x000ea8000c1e1100 */
[----:B------:R-:W3:Y:S01]  /*0cd0*/  LDG.E.U8 R6, desc[UR6][R24.64+0x160] ;  /* 0x0001600618067981 */ /* 0x000ee2000c1e1100 */
[----:B--2---:R-:W-:-:S02]  /*0ce0*/  VIMNMX.U16x2 R10, PT, PT, R2, R0, PT ;  /* 0x00000000020a7248 */ /* 0x004fc40003fe0200 */
[----:B------:R-:W-:Y:S02]  /*0cf0*/  VIMNMX.U16x2 R0, PT, PT, R2, R0, !PT ;  /* 0x0000000002007248 */ /* 0x000fe40007fe0200 */
[CC--:B---3--:R-:W-:Y:S01]  /*0d00*/  VIMNMX.U16x2 R2, PT, PT, R4.reuse, R6.reuse, PT ;  /* 0x0000000604027248 */ /* 0x0c8fe20003fe0200 */
[----:B------:R-:W-:Y:S01]  /*0d10*/  IMAD.MOV R10, RZ, RZ, -R10 ;  /* 0x000000ffff0a7224 */ /* 0x000fe200078e0a0a */
[----:B------:R-:W-:Y:S02]  /*0d20*/  VIMNMX.U16x2 R4, PT, PT, R4, R6, !PT ;  /* 0x0000000604047248 */ /* 0x000fe40007fe0200 */
[----:B------:R-:W2:Y:S01]  /*0d30*/  LDG.E.U8 R6, desc[UR6][R24.64+0x420] ;  /* 0x0004200618067981 */ /* 0x000ea2000c1e1100 */
[--C-:B------:R-:W-:Y:S01]  /*0d40*/  IMAD.MOV R33, RZ, RZ, -R2.reuse ;  /* 0x000000ffff217224 */ /* 0x100fe200078e0a02 */
[----:B------:R-:W-:Y:S02]  /*0d50*/  PRMT R21, R10, 0x7710, RZ ;  /* 0x000077100a157816 */ /* 0x000fe400000000ff */
[----:B------:R-:W-:-:S02]  /*0d60*/  PRMT R2, R4, 0x7610, R2 ;  /* 0x0000761004027816 */ /* 0x000fc40000000002 */
[----:B------:R-:W-:Y:S01]  /*0d70*/  PRMT R33, R33, 0x7710, RZ ;  /* 0x0000771021217816 */ /* 0x000fe200000000ff */
[----:B------:R-:W-:Y:S01]  /*0d80*/  IMAD.IADD R10, R0, 0x1, R21 ;  /* 0x00000001000a7824 */ /* 0x000fe200078e0215 */
[----:B------:R-:W2:Y:S03]  /*0d90*/  LDG.E.U8 R4, desc[UR6][R30.64+-0x6e0] ;  /* 0xfff920061e047981 */ /* 0x000ea6000c1e1100 */
[----:B------:R-:W-:Y:S01]  /*0da0*/  IMAD.IADD R12, R2, 0x1, R33 ;  /* 0x00000001020c7824 */ /* 0x000fe200078e0221 */
[----:B------:R-:W3:Y:S04]  /*0db0*/  LDG.E.U8 R0, desc[UR6][R30.64+-0x840] ;  /* 0xfff7c0061e007981 */ /* 0x000ee8000c1e1100 */
[----:B------:R-:W3:Y:S01]  /*0dc0*/  LDG.E.U8 R2, desc[UR6][R24.64+0x2c0] ;  /* 0x0002c00618027981 */ /* 0x000ee2000c1e1100 */
[----:B------:R-:W-:-:S02]  /*0dd0*/  LOP3.LUT R21, R10, 0xffff, RZ, 0xc0, !PT ;  /* 0x0000ffff0a157812 */ /* 0x000fc400078ec0ff */
[----:B------:R-:W-:-:S04]  /*0de0*/  LOP3.LUT R12, R12, 0xffff, RZ, 0xc0, !PT ;  /* 0x0000ffff0c0c7812 */ /* 0x000fc800078ec0ff */
[----:B------:R-:W-:Y:S02]  /*0df0*/  IADD3 R21, PT, PT, R12, R21, R8 ;  /* 0x000000150c157210 */ /* 0x000fe40007ffe008 */
[----:B--2---:R-:W-:Y:S02]  /*0e00*/  VIMNMX.U16x2 R10, PT, PT, R4, R6, PT ;  /* 0x00000006040a7248 */ /* 0x004fe40003fe0200 */
[----:B---3--:R-:W-:-:S03]  /*0e10*/  VIMNMX.U16x2 R8, PT, PT, R0, R2, PT ;  /* 0x0000000200087248 */ /* 0x008fc60003fe0200 */
[----:B------:R-:W-:Y:S02]  /*0e20*/  IMAD.MOV R10, RZ, RZ, -R10 ;  /* 0x000000ffff0a7224 */ /* 0x000fe400078e0a0a */
[----:B------:R-:W-:Y:S01]  /*0e30*/  IMAD.MOV R8, RZ, RZ, -R8 ;  /* 0x000000ffff087224 */ /* 0x000fe200078e0a08 */
[----:B------:R-:W-:Y:S02]  /*0e40*/  VIMNMX.U16x2 R0, PT, PT, R0, R2, !PT ;  /* 0x0000000200007248 */ /* 0x000fe40007fe0200 */
[----:B------:R-:W-:Y:S02]  /*0e50*/  VIMNMX.U16x2 R2, PT, PT, R4, R6, !PT ;  /* 0x0000000604027248 */ /* 0x000fe40007fe0200 */
[----:B------:R-:W-:Y:S01]  /*0e60*/  PRMT R33, R8, 0x7710, RZ ;  /* 0x0000771008217816 */ /* 0x000fe200000000ff */
[----:B------:R-:W2:Y:S01]  /*0e70*/  LDG.E.U8 R4, desc[UR6][R30.64+-0x580] ;  /* 0xfffa80061e047981 */ /* 0x000ea2000c1e1100 */
[----:B------:R-:W-:-:S03]  /*0e80*/  PRMT R35, R10, 0x7710, RZ ;  /* 0x000077100a237816 */ /* 0x000fc600000000ff */
[----:B------:R-:W-:Y:S01]  /*0e90*/  IMAD.IADD R8, R0, 0x1, R33 ;  /* 0x0000000100087824 */ /* 0x000fe200078e0221 */
[----:B------:R-:W2:Y:S01]  /*0ea0*/  LDG.E.U8 R6, desc[UR6][R24.64+0x580] ;  /* 0x0005800618067981 */ /* 0x000ea2000c1e1100 */
[----:B------:R-:W-:-:S03]  /*0eb0*/  IMAD.IADD R10, R2, 0x1, R35 ;  /* 0x00000001020a7824 */ /* 0x000fc600078e0223 */
[----:B------:R-:W3:Y:S04]  /*0ec0*/  LDG.E.U8 R0, desc[UR6][R30.64+-0x420] ;  /* 0xfffbe0061e007981 */ /* 0x000ee8000c1e1100 */
[----:B------:R-:W3:Y:S01]  /*0ed0*/  LDG.E.U8 R2, desc[UR6][R24.64+0x6e0] ;  /* 0x0006e00618027981 */ /* 0x000ee2000c1e1100 */
[----:B------:R-:W-:Y:S02]  /*0ee0*/  LOP3.LUT R8, R8, 0xffff, RZ, 0xc0, !PT ;  /* 0x0000ffff08087812 */ /* 0x000fe400078ec0ff */
[----:B------:R-:W-:-:S04]  /*0ef0*/  LOP3.LUT R10, R10, 0xffff, RZ, 0xc0, !PT ;  /* 0x0000ffff0a0a7812 */ /* 0x000fc800078ec0ff */
[----:B------:R-:W-:Y:S02]  /*0f00*/  IADD3 R21, PT, PT, R10, R8, R21 ;  /* 0x000000080a157210 */ /* 0x000fe40007ffe015 */
[----:B--2---:R-:W-:Y:S02]  /*0f10*/  VIMNMX.U16x2 R8, PT, PT, R4, R6, PT ;  /* 0x0000000604087248 */ /* 0x004fe40003fe0200 */
[----:B---3--:R-:W-:-:S03]  /*0f20*/  VIMNMX.U16x2 R12, PT, PT, R0, R2, PT ;  /* 0x00000002000c7248 */ /* 0x008fc60003fe0200 */
[----:B------:R-:W-:Y:S02]  /*0f30*/  IMAD.MOV R8, RZ, RZ, -R8 ;  /* 0x000000ffff087224 */ /* 0x000fe400078e0a08 */
[----:B------:R-:W-:Y:S01]  /*0f40*/  IMAD.MOV R12, RZ, RZ, -R12 ;  /* 0x000000ffff0c7224 */ /* 0x000fe200078e0a0c */
[----:B------:R-:W-:Y:S02]  /*0f50*/  VIMNMX.U16x2 R10, PT, PT, R4, R6, !PT ;  /* 0x00000006040a7248 */ /* 0x000fe40007fe0200 */
[----:B------:R-:W-:Y:S01]  /*0f60*/  VIMNMX.U16x2 R0, PT, PT, R0, R2, !PT ;  /* 0x0000000200007248 */ /* 0x000fe20007fe0200 */
[----:B------:R-:W2:Y:S01]  /*0f70*/  LDG.E.U8 R4, desc[UR6][R30.64+-0x2c0] ;  /* 0xfffd40061e047981 */ /* 0x000ea2000c1e1100 */
[----:B------:R-:W-:-:S03]  /*0f80*/  PRMT R35, R12, 0x7710, RZ ;  /* 0x000077100c237816 */ /* 0x000fc600000000ff */
[----:B------:R-:W2:Y:S01]  /*0f90*/  LDG.E.U8 R6, desc[UR6][R24.64+0x840] ;  /* 0x0008400618067981 */ /* 0x000ea2000c1e1100 */
[----:B------:R-:W-:Y:S01]  /*0fa0*/  PRMT R33, R8, 0x7710, RZ ;  /* 0x0000771008217816 */ /* 0x000fe200000000ff */
[----:B------:R-:W-:Y:S02]  /*0fb0*/  IMAD.IADD R8, R0, 0x1, R35 ;  /* 0x0000000100087824 */ /* 0x000fe400078e0223 */
[----:B------:R-:W3:Y:S04]  /*0fc0*/  LDG.E.U8 R0, desc[UR6][R30.64+-0x160] ;  /* 0xfffea0061e007981 */ /* 0x000ee8000c1e1100 */
[----:B------:R-:W3:Y:S01]  /*0fd0*/  LDG.E.U8 R2, desc[UR6][R24.64+0x9a0] ;  /* 0x0009a00618027981 */ /* 0x000ee2000c1e1100 */
[----:B------:R-:W-:Y:S01]  /*0fe0*/  IMAD.IADD R10, R10, 0x1, R33 ;  /* 0x000000010a0a7824 */ /* 0x000fe200078e0221 */
[----:B------:R-:W-:-:S04]  /*0ff0*/  LOP3.LUT R8, R8, 0xffff, RZ, 0xc0, !PT ;  /* 0x0000ffff08087812 */ /* 0x000fc800078ec0ff */
[----:B------:R-:W-:-:S04]  /*1000*/  LOP3.LUT R10, R10, 0xffff, RZ, 0xc0, !PT ;  /* 0x0000ffff0a0a7812 */ /* 0x000fc800078ec0ff */
[----:B------:R-:W-:Y:S02]  /*1010*/  IADD3 R21, PT, PT, R8, R10, R21 ;  /* 0x0000000a08157210 */ /* 0x000fe40007ffe015 */
[CC--:B--2---:R-:W-:Y:S02]  /*1020*/  VIMNMX.U16x2 R8, PT, PT, R4.reuse, R6.reuse, PT ;  /* 0x0000000604087248 */ /* 0x0c4fe40003fe0200 */
[----:B------:R-:W-:Y:S02]  /*1030*/  VIMNMX.U16x2 R10, PT, PT, R4, R6, !PT ;  /* 0x00000006040a7248 */ /* 0x000fe40007fe0200 */
[----:B------:R-:W2:Y:S04]  /*1040*/  LDG.E.U8 R6, desc[UR6][R30.64] ;  /* 0x000000061e067981 */ /* 0x000ea8000c1e1100 */
[----:B------:R-:W2:Y:S01]  /*1050*/  LDG.E.U8 R4, desc[UR6][R24.64+0xb00] ;  /* 0x000b000618047981 */ /* 0x000ea2000c1e1100 */
[----:B---3--:R-:W-:Y:S01]  /*1060*/  VIMNMX.U16x2 R12, PT, PT, R0, R2, PT ;  /* 0x00000002000c7248 */ /* 0x008fe20003fe0200 */
[----:B------:R-:W-:-:S04]  /*1070*/  IMAD.MOV R8, RZ, RZ, -R8 ;  /* 0x000000ffff087224 */ /* 0x000fc800078e0a08 */
[----:B------:R-:W-:Y:S01]  /*1080*/  IMAD.MOV R12, RZ, RZ, -R12 ;  /* 0x000000ffff0c7224 */ /* 0x000fe200078e0a0c */
[----:B------:R-:W-:Y:S02]  /*1090*/  VIMNMX.U16x2 R0, PT, PT, R0, R2, !PT ;  /* 0x0000000200007248 */ /* 0x000fe40007fe0200 */
[----:B------:R-:W-:Y:S01]  /*10a0*/  PRMT R33, R8, 0x7710, RZ ;  /* 0x0000771008217816 */ /* 0x000fe200000000ff */
[----:B------:R-:W3:Y:S01]  /*10b0*/  LDG.E.U8 R2, desc[UR6][R30.64+0x160] ;  /* 0x000160061e027981 */ /* 0x000ee2000c1e1100 */
[----:B------:R-:W-:-:S05]  /*10c0*/  PRMT R35, R12, 0x7710, RZ ;  /* 0x000077100c237816 */ /* 0x000fca00000000ff */
[----:B------:R-:W-:Y:S02]  /*10d0*/  IMAD.IADD R8, R0, 0x1, R35 ;  /* 0x0000000100087824 */ /* 0x000fe400078e0223 */
[----:B------:R-:W3:Y:S01]  /*10e0*/  LDG.E.U8 R0, desc[UR6][R24.64+0xc60] ;  /* 0x000c600618007981 */ /* 0x000ee2000c1e1100 */
[----:B------:R-:W-:Y:S02]  /*10f0*/  IMAD.IADD R10, R10, 0x1, R33 ;  /* 0x000000010a0a7824 */ /* 0x000fe400078e0221 */
[----:B------:R-:W-:-:S03]  /*1100*/  LOP3.LUT R8, R8, 0xffff, RZ, 0xc0, !PT ;  /* 0x0000ffff08087812 */ /* 0x000fc600078ec0ff */
[----:B------:R-:W-:-:S04]  /*1110*/  LOP3.LUT R10, R10, 0xffff, RZ, 0xc0, !PT ;  /* 0x0000ffff0a0a7812 */ /* 0x000fc800078ec0ff */
[----:B------:R-:W-:Y:S02]  /*1120*/  IADD3 R21, PT, PT, R8, R10, R21 ;  /* 0x0000000a08157210 */ /* 0x000fe40007ffe015 */
[CC--:B--2---:R-:W-:Y:S02]  /*1130*/  VIMNMX.U16x2 R8, PT, PT, R6.reuse, R4.reuse, PT ;  /* 0x0000000406087248 */ /* 0x0c4fe40003fe0200 */
[----:B------:R-:W-:Y:S02]  /*1140*/  VIMNMX.U16x2 R10, PT, PT, R6, R4, !PT ;  /* 0x00000004060a7248 */ /* 0x000fe40007fe0200 */
[----:B------:R-:W2:Y:S04]  /*1150*/  LDG.E.U8 R6, desc[UR6][R30.64+0x2c0] ;  /* 0x0002c0061e067981 */ /* 0x000ea8000c1e1100 */
[----:B------:R-:W2:Y:S01]  /*1160*/  LDG.E.U8 R4, desc[UR6][R24.64+0xdc0] ;  /* 0x000dc00618047981 */ /* 0x000ea2000c1e1100 */
[----:B---3--:R-:W-:-:S02]  /*1170*/  VIMNMX.U16x2 R12, PT, PT, R2, R0, PT ;  /* 0x00000000020c7248 */ /* 0x008fc40003fe0200 */
[----:B------:R-:W-:Y:S02]  /*1180*/  VIMNMX.U16x2 R14, PT, PT, R2, R0, !PT ;  /* 0x00000000020e7248 */ /* 0x000fe40007fe0200 */
[----:B------:R-:W3:Y:S04]  /*1190*/  LDG.E.U8 R0, desc[UR6][R30.64+0x420] ;  /* 0x000420061e007981 */ /* 0x000ee8000c1e1100 */
[----:B------:R-:W3:Y:S01]  /*11a0*/  LDG.E.U8 R2, desc[UR6][R24.64+0xf20] ;  /* 0x000f200618027981 */ /* 0x000ee2000c1e1100 */
[----:B------:R-:W-:Y:S02]  /*11b0*/  IMAD.MOV R8, RZ, RZ, -R8 ;  /* 0x000000ffff087224 */ /* 0x000fe400078e0a08 */
[----:B------:R-:W-:-:S03]  /*11c0*/  IMAD.MOV R12, RZ, RZ, -R12 ;  /* 0x000000ffff0c7224 */ /* 0x000fc600078e0a0c */
[----:B------:R-:W-:Y:S02]  /*11d0*/  PRMT R33, R8, 0x7710, RZ ;  /* 0x0000771008217816 */ /* 0x000fe400000000ff */
[CC--:B--2---:R-:W-:Y:S02]  /*11e0*/  VIMNMX.U16x2 R20, PT, PT, R6.reuse, R4.reuse, PT ;  /* 0x0000000406147248 */ /* 0x0c4fe40003fe0200 */
[----:B------:R-:W-:Y:S02]  /*11f0*/  VIMNMX.U16x2 R4, PT, PT, R6, R4, !PT ;  /* 0x0000000406047248 */ /* 0x000fe40007fe0200 */
[----:B------:R-:W-:Y:S01]  /*1200*/  PRMT R6, R10, 0x7610, R6 ;  /* 0x000076100a067816 */ /* 0x000fe20000000006 */
[----:B------:R-:W-:Y:S01]  /*1210*/  IMAD.MOV R20, RZ, RZ, -R20 ;  /* 0x000000ffff147224 */ /* 0x000fe200078e0a14 */
[----:B------:R-:W-:Y:S02]  /*1220*/  PRMT R10, R14, 0x7610, R10 ;  /* 0x000076100e0a7816 */ /* 0x000fe4000000000a */
[----:B------:R-:W2:Y:S01]  /*1230*/  LDG.E.U8 R14, desc[UR6][R24.64+0x14a0] ;  /* 0x0014a006180e7981 */ /* 0x000ea2000c1e1100 */
[----:B------:R-:W-:Y:S01]  /*1240*/  IMAD.IADD R6, R6, 0x1, R33 ;  /* 0x0000000106067824 */ /* 0x000fe200078e0221 */
[----:B------:R-:W-:-:S02]  /*1250*/  PRMT R33, R12, 0x7710, RZ ;  /* 0x000077100c217816 */ /* 0x000fc400000000ff */
[----:B------:R0:W4:Y:S03]  /*1260*/  LDG.E.U8 R12, desc[UR6][R24.64+0x1340] ;  /* 0x00134006180c7981 */ /* 0x000126000c1e1100 */
[----:B------:R-:W-:Y:S01]  /*1270*/  IMAD.IADD R10, R10, 0x1, R33 ;  /* 0x000000010a0a7824 */ /* 0x000fe200078e0221 */
[----:B------:R-:W-:-:S05]  /*1280*/  PRMT R33, R20, 0x7710, RZ ;  /* 0x0000771014217816 */ /* 0x000fca00000000ff */
[----:B------:R-:W-:Y:S01]  /*1290*/  IMAD.IADD R8, R4, 0x1, R33 ;  /* 0x0000000104087824 */ /* 0x000fe200078e0221 */
[CC--:B---3--:R-:W-:Y:S02]  /*12a0*/  VIMNMX.U16x2 R4, PT, PT, R0.reuse, R2.reuse, PT ;  /* 0x0000000200047248 */ /* 0x0c8fe40003fe0200 */
[----:B------:R-:W-:Y:S02]  /*12b0*/  VIMNMX.U16x2 R2, PT, PT, R0, R2, !PT ;  /* 0x0000000200027248 */ /* 0x000fe40007fe0200 */
[----:B------:R-:W-:Y:S02]  /*12c0*/  PRMT R0, R4, 0x7610, R0 ;  /* 0x0000761004007816 */ /* 0x000fe40000000000 */
[----:B------:R-:W-:Y:S01]  /*12d0*/  LOP3.LUT R6, R6, 0xffff, RZ, 0xc0, !PT ;  /* 0x0000ffff06067812 */ /* 0x000fe200078ec0ff */
[----:B------:R-:W3:Y:S02]  /*12e0*/  LDG.E.U8 R4, desc[UR6][R24.64+0x1080] ;  /* 0x0010800618047981 */ /* 0x000ee4000c1e1100 */
[----:B------:R-:W-:-:S05]  /*12f0*/  IMAD.MOV R0, RZ, RZ, -R0 ;  /* 0x000000ffff007224 */ /* 0x000fca00078e0a00 */
[----:B------:R-:W-:Y:S02]  /*1300*/  PRMT R33, R0, 0x7710, RZ ;  /* 0x0000771000217816 */ /* 0x000fe400000000ff */
[----:B------:R-:W-:-:S03]  /*1310*/  LOP3.LUT R0, R10, 0xffff, RZ, 0xc0, !PT ;  /* 0x0000ffff0a007812 */ /* 0x000fc600078ec0ff */
[----:B------:R-:W-:Y:S01]  /*1320*/  IMAD.IADD R10, R2, 0x1, R33 ;  /* 0x00000001020a7824 */ /* 0x000fe200078e0221 */
[----:B------:R-:W-:Y:S01]  /*1330*/  IADD3 R21, PT, PT, R0, R6, R21 ;  /* 0x0000000600157210 */ /* 0x000fe20007ffe015 */
[----:B------:R-:W5:Y:S04]  /*1340*/  LDG.E.U8 R2, desc[UR6][R30.64+0x6e0] ;  /* 0x0006e0061e027981 */ /* 0x000f68000c1e1100 */
[----:B------:R-:W5:Y:S01]  /*1350*/  LDG.E.U8 R6, desc[UR6][R24.64+0x11e0] ;  /* 0x0011e00618067981 */ /* 0x000f62000c1e1100 */
[----:B------:R-:W-:Y:S02]  /*1360*/  LOP3.LUT R8, R8, 0xffff, RZ, 0xc0, !PT ;  /* 0x0000ffff08087812 */ /* 0x000fe400078ec0ff */
[----:B------:R-:W-:Y:S01]  /*1370*/  LOP3.LUT R10, R10, 0xffff, RZ, 0xc0, !PT ;  /* 0x0000ffff0a0a7812 */ /* 0x000fe200078ec0ff */
[----:B------:R-:W3:Y:S03]  /*1380*/  LDG.E.U8 R0, desc[UR6][R30.64+0x580] ;  /* 0x000580061e007981 */ /* 0x000ee6000c1e1100 */
[----:B------:R-:W-:-:S02]  /*1390*/  IADD3 R26, PT, PT, R10, R8, R21 ;  /* 0x000000080a1a7210 */ /* 0x000fc40007ffe015 */
[----:B------:R-:W4:Y:S04]  /*13a0*/  LDG.E.U8 R8, desc[UR6][R30.64+0x840] ;  /* 0x000840061e087981 */ /* 0x000f28000c1e1100 */
[----:B------:R-:W2:Y:S01]  /*13b0*/  LDG.E.U8 R10, desc[UR6][R30.64+0x9a0] ;  /* 0x0009a0061e0a7981 */ /* 0x000ea2000c1e1100 */
[----:B------:R-:W-:-:S04]  /*13c0*/  UIADD3 UR4, UPT, UPT, UR4, 0x1, URZ ;  /* 0x0000000104047890 */ /* 0x000fc8000fffe0ff */
[----:B------:R-:W-:Y:S01]  /*13d0*/  UISETP.NE.AND UP0, UPT, UR4, 0x10, UPT ;  /* 0x000000100400788c */ /* 0x000fe2000bf05270 */
[----:B------:R-:W-:Y:S02]  /*13e0*/  VIADD R19, R19, 0x1 ;  /* 0x0000000113137836 */ /* 0x000fe40000000000 */
[----:B------:R-:W-:Y:S02]  /*13f0*/  VIADD R11, R11, 0x1 ;  /* 0x000000010b0b7836 */ /* 0x000fe40000000000 */
[----:B------:R-:W-:Y:S01]  /*1400*/  VIADD R16, R16, 0x1 ;  /* 0x0000000110107836 */ /* 0x000fe20000000000 */
[CC--:B-----5:R-:W-:Y:S02]  /*1410*/  VIMNMX.U16x2 R21, PT, PT, R2.reuse, R6.reuse, PT ;  /* 0x0000000602157248 */ /* 0x0e0fe40003fe0200 */
[----:B------:R-:W-:Y:S02]  /*1420*/  VIMNMX.U16x2 R2, PT, PT, R2, R6, !PT ;  /* 0x0000000602027248 */ /* 0x000fe40007fe0200 */
[CC--:B---3--:R-:W-:Y:S01]  /*1430*/  VIMNMX.U16x2 R20, PT, PT, R0.reuse, R4.reuse, PT ;  /* 0x0000000400147248 */ /* 0x0c8fe20003fe0200 */
[----:B------:R-:W-:Y:S01]  /*1440*/  IMAD.MOV R28, RZ, RZ, -R21 ;  /* 0x000000ffff1c7224 */ /* 0x000fe200078e0a15 */
[----:B------:R-:W-:-:S02]  /*1450*/  VIMNMX.U16x2 R0, PT, PT, R0, R4, !PT ;  /* 0x0000000400007248 */ /* 0x000fc40007fe0200 */
[----:B------:R-:W-:Y:S01]  /*1460*/  PRMT R6, R2, 0x7610, R6 ;  /* 0x0000761002067816 */ /* 0x000fe20000000006 */
[----:B------:R-:W-:Y:S01]  /*1470*/  IMAD.MOV R20, RZ, RZ, -R20 ;  /* 0x000000ffff147224 */ /* 0x000fe200078e0a14 */
[----:B------:R-:W-:Y:S02]  /*1480*/  PRMT R4, R0, 0x7610, R4 ;  /* 0x0000761000047816 */ /* 0x000fe40000000004 */
[----:B0-----:R-:W-:Y:S02]  /*1490*/  PRMT R25, R28, 0x7710, RZ ;  /* 0x000077101c197816 */ /* 0x001fe400000000ff */
[----:B----4-:R-:W-:Y:S02]  /*14a0*/  VIMNMX.U16x2 R0, PT, PT, R8, R12, PT ;  /* 0x0000000c08007248 */ /* 0x010fe40003fe0200 */
[----:B--2---:R-:W-:Y:S01]  /*14b0*/  VIMNMX.U16x2 R2, PT, PT, R10, R14, PT ;  /* 0x0000000e0a027248 */ /* 0x004fe20003fe0200 */
[----:B------:R-:W-:Y:S01]  /*14c0*/  IMAD.IADD R6, R6, 0x1, R25 ;  /* 0x0000000106067824 */ /* 0x000fe200078e0219 */
[----:B------:R-:W-:Y:S01]  /*14d0*/  PRMT R21, R20, 0x7710, RZ ;  /* 0x0000771014157816 */ /* 0x000fe200000000ff */
[----:B------:R-:W-:Y:S01]  /*14e0*/  IMAD.MOV R25, RZ, RZ, -R0 ;  /* 0x000000ffff197224 */ /* 0x000fe200078e0a00 */
[----:B------:R-:W-:Y:S01]  /*14f0*/  VIMNMX.U16x2 R8, PT, PT, R8, R12, !PT ;  /* 0x0000000c08087248 */ /* 0x000fe20007fe0200 */
[----:B------:R-:W-:Y:S01]  /*1500*/  IMAD.MOV R31, RZ, RZ, -R2 ;  /* 0x000000ffff1f7224 */ /* 0x000fe200078e0a02 */
[----:B------:R-:W-:Y:S01]  /*1510*/  VIMNMX.U16x2 R10, PT, PT, R10, R14, !PT ;  /* 0x0000000e0a0a7248 */ /* 0x000fe20007fe0200 */
[----:B------:R-:W-:Y:S01]  /*1520*/  IMAD.IADD R4, R4, 0x1, R21 ;  /* 0x0000000104047824 */ /* 0x000fe200078e0215 */
[----:B------:R-:W-:-:S02]  /*1530*/  PRMT R0, R8, 0x7610, R0 ;  /* 0x0000761008007816 */ /* 0x000fc40000000000 */
[----:B------:R-:W-:Y:S02]  /*1540*/  PRMT R2, R10, 0x7610, R2 ;  /* 0x000076100a027816 */ /* 0x000fe40000000002 */
[----:B------:R-:W-:Y:S02]  /*1550*/  PRMT R25, R25, 0x7710, RZ ;  /* 0x0000771019197816 */ /* 0x000fe400000000ff */
        /* <DEDUP_REMOVED lines=10> */
[----:B------:R-:W-:Y:S02]  /*1600*/  ISETP.GE.AND P0, PT, R8, R7, PT ;  /* 0x000000070800720c */ /* 0x000fe40003f06270 */
[----:B------:R-:W-:Y:S02]  /*1610*/  VIMNMX R7, PT, PT, R7, R8, PT ;  /* 0x0000000807077248 */ /* 0x000fe40003fe0100 */
[----:B------:R-:W-:Y:S02]  /*1620*/  SEL R23, R18, R23, !P0 ;  /* 0x0000001712177207 */ /* 0x000fe40004000000 */
[----:B------:R-:W-:-:S07]  /*1630*/  SEL R27, R22, R27, !P0 ;  /* 0x0000001b161b7207 */ /* 0x000fce0004000000 */
.L_x_2:
[----:B------:R-:W-:Y:S05]  /*1640*/  BSYNC.RECONVERGENT B0 ;  /* 0x0000000000007941 */ /* 0x000fea0003800200 */
.L_x_1:
[----:B------:R-:W-:-:S05]  /*1650*/  VIADD R18, R18, 0x1 ;  /* 0x0000000112127836 */ /* 0x000fca0000000000 */
[----:B------:R-:W-:-:S13]  /*1660*/  ISETP.NE.AND P0, PT, R18, 0x9, PT ;  /* 0x000000091200780c */ /* 0x000fda0003f05270 */
[----:B------:R-:W-:Y:S05]  /*1670*/  @P0 BRA `(.L_x_4) ;  /* 0xfffffff400400947 */ /* 0x000fea000383ffff */
[----:B------:R-:W-:-:S05]  /*1680*/  VIADD R22, R22, 0x1 ;  /* 0x0000000116167836 */ /* 0x000fca0000000000 */
[----:B------:R-:W-:-:S13]  /*1690*/  ISETP.NE.AND P0, PT, R22, 0x9, PT ;  /* 0x000000091600780c */ /* 0x000fda0003f05270 */
[----:B------:R-:W-:Y:S05]  /*16a0*/  @P0 BRA `(.L_x_5) ;  /* 0xfffffff400240947 */ /* 0x000fea000383ffff */
[----:B------:R-:W0:Y:S01]  /*16b0*/  LDC.64 R2, c[0x0][0x390] ;  /* 0x0000e400ff027b82 */ /* 0x000e220000000a00 */
[----:B------:R-:W-:-:S04]  /*16c0*/  IMAD R15, R17, 0x16, R15 ;  /* 0x00000016110f7824 */ /* 0x000fc800078e020f */
[----:B------:R-:W-:-:S03]  /*16d0*/  IMAD.SHL.U32 R9, R15, 0x2, RZ ;  /* 0x000000020f097824 */ /* 0x000fc600078e00ff */
[----:B------:R-:W1:Y:S01]  /*16e0*/  LDC.64 R4, c[0x0][0x398] ;  /* 0x0000e600ff047b82 */ /* 0x000e620000000a00 */
[----:B0-----:R-:W-:-:S05]  /*16f0*/  IMAD.WIDE R2, R9, 0x4, R2 ;  /* 0x0000000409027825 */ /* 0x001fca00078e0202 */
[----:B------:R-:W-:Y:S01]  /*1700*/  STG.E desc[UR6][R2.64], R27 ;  /* 0x0000001b02007986 */ /* 0x000fe2000c101906 */
[----:B-1----:R-:W-:-:S03]  /*1710*/  IMAD.WIDE R4, R15, 0x4, R4 ;  /* 0x000000040f047825 */ /* 0x002fc600078e0204 */
[----:B------:R-:W-:Y:S04]  /*1720*/  STG.E desc[UR6][R2.64+0x4], R23 ;  /* 0x0000041702007986 */ /* 0x000fe8000c101906 */
[----:B------:R-:W-:Y:S01]  /*1730*/  STG.E desc[UR6][R4.64], R7 ;  /* 0x0000000704007986 */ /* 0x000fe2000c101906 */
[----:B------:R-:W-:Y:S05]  /*1740*/  EXIT ;  /* 0x000000000000794d */ /* 0x000fea0003800000 */
.L_x_6:
[----:B------:R-:W-:-:S00]  /*1750*/  BRA `(.L_x_6) ;  /* 0xfffffffc00fc7947 */ /* 0x000fc0000383ffff */
[----:B------:R-:W-:-:S00]  /*1760*/  NOP ;  /* 0x0000000000007918 */ /* 0x000fc00000000000 */
        /* <DEDUP_REMOVED lines=9> */
.L_x_7:


//--------------------- .nv.shared.reserved.0     --------------------------
	.section	.nv.shared.reserved.0,"aw",@nobits
	.weak		__nv_reservedSMEM_offset_0_alias
	.size		__nv_reservedSMEM_offset_0_alias, 0, 64
	.other		__nv_reservedSMEM_offset_0_alias,@"STO_CUDA_RESERVED_SHARED STV_DEFAULT"
__nv_reservedSMEM_offset_0_alias:
	.zero		0
	.zero		64


//--------------------- .nv.constant0._Z14diamond_searchPhS_PiS0_ --------------------------
	.section	.nv.constant0._Z14diamond_searchPhS_PiS0_,"a",@progbits
	.sectionflags	@""
	.align	4
.nv.constant0._Z14diamond_searchPhS_PiS0_:
	.zero		928


//--------------------- SYMBOLS --------------------------

	.type		.nv.reservedSmem.offset0,@object
	.size		.nv.reservedSmem.offset0,0x4
